	.target	sm_100a

	.elftype	@"ET_EXEC"


//--------------------- .note.nv.tkinfo           --------------------------
	.section	.note.nv.tkinfo,"",@"SHT_NOTE"
	.sectionflags	@"SHF_NOTE_NV_TKINFO"
	.tkinfo
        /*0018*/ 	.word	0x00000002
        /*0030*/ 	.string	""
        /*0030*/ 	.string	"ptxas"
        /*0030*/ 	.string	"Cuda compilation tools, release 13.0, V13.0.88"
        /*0030*/ 	.string	"Build cuda_13.0.r13.0/compiler.36424714_0"
        /*0030*/ 	.string	"-arch sm_100a -m 64 "



//--------------------- .note.nv.cuinfo           --------------------------
	.section	.note.nv.cuinfo,"",@"SHT_NOTE"
	.sectionflags	@"SHF_NOTE_NV_CUINFO"
        /*0018*/ 	.short	0x0002
        /*001a*/ 	.short	0x0064
        /*001c*/ 	.short	0x0082
	.zero		2


//--------------------- .nv.info                  --------------------------
	.section	.nv.info,"",@"SHT_CUDA_INFO"
	.align	4


	//----- nvinfo : EIATTR_REGCOUNT
	.align		4
        /*0000*/ 	.byte	0x04, 0x2f
        /*0002*/ 	.short	(.L_19 - .L_18)
	.align		4
.L_18:
        /*0004*/ 	.word	index@(_ZN7cutlass13device_kernelINS_4gemm6kernel13GemmUniversalIN4cute5tupleIJiiiiEEENS1_10collective13CollectiveMmaINS1_35MainloopSm100TmaUmmaWarpSpecializedILi3ELi2ELi4ENS5_IJNS4_1CILi2EEESB_NSA_ILi1EEEEEEEENS5_IJNSA_ILi64EEENSA_ILi128EEESF_EEENS_12float_e4m3_tENS5_IJlSC_lEEESI_SJ_NS4_8TiledMMAINS4_8MMA_AtomIJNS4_10MMA_TraitsINS4_19SM100_MMA_F8F6F4_SSEJSI_SI_fSF_SG_NS4_17integral_constantINS4_4UMMA5MajorELSQ_0EEESR_NSO_INSP_7ScaleInELSS_0EEEST_EEEEEENS4_6LayoutINS5_IJSC_SC_SC_EEENS5_IJNSA_ILi0EEESY_SY_EEEEENS5_IJNS4_10UnderscoreES11_S11_EEEEENS4_23SM90_TMA_LOAD_MULTICASTENS4_14ComposedLayoutINS4_7SwizzleILi2ELi4ELi3EEENS4_18smem_ptr_flag_bitsILi8EEENSW_INS5_IJNSA_ILi8EEESF_EEENS5_IJSF_SC_EEEEEEEvNS4_8identityES14_S1E_vS1F_EENS_8epilogue10collective18CollectiveEpilogueINS1H_23Sm100TmaWarpSpecializedILi2ELi2ELi32ELb0ELb0EEEJSH_NS5_IJNSW_ISF_SC_EES1M_EEESI_SJ_SI_SJ_NS1H_6fusion15FusionCallbacksIS1L_NS1O_17LinearCombinationISI_fSI_fLNS_15FloatRoundStyleE2EEESH_S1N_JEEENS4_5SM1004TMEM4LOAD26SM100_TMEM_LOAD_16dp32b32xENS4_13SM90_TMA_LOADES1E_NS4_39AutoVectorizingCopyWithAssumedAlignmentILi128EEENS4_14SM90_TMA_STOREES1E_S20_S20_EEEvvEEEEvNT_6ParamsE)
        /*0008*/ 	.word	0x00000072


	//----- nvinfo : EIATTR_FRAME_SIZE
	.align		4
.L_19:
        /*000c*/ 	.byte	0x04, 0x11
        /*000e*/ 	.short	(.L_21 - .L_20)
	.align		4
.L_20:
        /*0010*/ 	.word	index@($__internal_2_$__cuda_sm10x_tcgen05_guardrail_trap_unallocated_columns_being_dealloced)
        /*0014*/ 	.word	0x00000000


	//----- nvinfo : EIATTR_FRAME_SIZE
	.align		4
.L_21:
        /*0018*/ 	.byte	0x04, 0x11
        /*001a*/ 	.short	(.L_23 - .L_22)
	.align		4
.L_22:
        /*001c*/ 	.word	index@($__internal_1_$__cuda_sm10x_tcgen05_guardrail_trap_phase_invalid_during_alloc)
        /*0020*/ 	.word	0x00000000


	//----- nvinfo : EIATTR_FRAME_SIZE
	.align		4
.L_23:
        /*0024*/ 	.byte	0x04, 0x11
        /*0026*/ 	.short	(.L_25 - .L_24)
	.align		4
.L_24:
        /*0028*/ 	.word	index@($__internal_0_$__cuda_sm10x_tcgen05_guardrail_trap_col_being_dealloced_not_returned_by_alloc)
        /*002c*/ 	.word	0x00000000


	//----- nvinfo : EIATTR_FRAME_SIZE
	.align		4
.L_25:
        /*0030*/ 	.byte	0x04, 0x11
        /*0032*/ 	.short	(.L_27 - .L_26)
	.align		4
.L_26:
        /*0034*/ 	.word	index@(_ZN7cutlass13device_kernelINS_4gemm6kernel13GemmUniversalIN4cute5tupleIJiiiiEEENS1_10collective13CollectiveMmaINS1_35MainloopSm100TmaUmmaWarpSpecializedILi3ELi2ELi4ENS5_IJNS4_1CILi2EEESB_NSA_ILi1EEEEEEEENS5_IJNSA_ILi64EEENSA_ILi128EEESF_EEENS_12float_e4m3_tENS5_IJlSC_lEEESI_SJ_NS4_8TiledMMAINS4_8MMA_AtomIJNS4_10MMA_TraitsINS4_19SM100_MMA_F8F6F4_SSEJSI_SI_fSF_SG_NS4_17integral_constantINS4_4UMMA5MajorELSQ_0EEESR_NSO_INSP_7ScaleInELSS_0EEEST_EEEEEENS4_6LayoutINS5_IJSC_SC_SC_EEENS5_IJNSA_ILi0EEESY_SY_EEEEENS5_IJNS4_10UnderscoreES11_S11_EEEEENS4_23SM90_TMA_LOAD_MULTICASTENS4_14ComposedLayoutINS4_7SwizzleILi2ELi4ELi3EEENS4_18smem_ptr_flag_bitsILi8EEENSW_INS5_IJNSA_ILi8EEESF_EEENS5_IJSF_SC_EEEEEEEvNS4_8identityES14_S1E_vS1F_EENS_8epilogue10collective18CollectiveEpilogueINS1H_23Sm100TmaWarpSpecializedILi2ELi2ELi32ELb0ELb0EEEJSH_NS5_IJNSW_ISF_SC_EES1M_EEESI_SJ_SI_SJ_NS1H_6fusion15FusionCallbacksIS1L_NS1O_17LinearCombinationISI_fSI_fLNS_15FloatRoundStyleE2EEESH_S1N_JEEENS4_5SM1004TMEM4LOAD26SM100_TMEM_LOAD_16dp32b32xENS4_13SM90_TMA_LOADES1E_NS4_39AutoVectorizingCopyWithAssumedAlignmentILi128EEENS4_14SM90_TMA_STOREES1E_S20_S20_EEEvvEEEEvNT_6ParamsE)
        /*0038*/ 	.word	0x00000000


	//----- nvinfo : EIATTR_MIN_STACK_SIZE
	.align		4
.L_27:
        /*003c*/ 	.byte	0x04, 0x12
        /*003e*/ 	.short	(.L_29 - .L_28)
	.align		4
.L_28:
        /*0040*/ 	.word	index@(_ZN7cutlass13device_kernelINS_4gemm6kernel13GemmUniversalIN4cute5tupleIJiiiiEEENS1_10collective13CollectiveMmaINS1_35MainloopSm100TmaUmmaWarpSpecializedILi3ELi2ELi4ENS5_IJNS4_1CILi2EEESB_NSA_ILi1EEEEEEEENS5_IJNSA_ILi64EEENSA_ILi128EEESF_EEENS_12float_e4m3_tENS5_IJlSC_lEEESI_SJ_NS4_8TiledMMAINS4_8MMA_AtomIJNS4_10MMA_TraitsINS4_19SM100_MMA_F8F6F4_SSEJSI_SI_fSF_SG_NS4_17integral_constantINS4_4UMMA5MajorELSQ_0EEESR_NSO_INSP_7ScaleInELSS_0EEEST_EEEEEENS4_6LayoutINS5_IJSC_SC_SC_EEENS5_IJNSA_ILi0EEESY_SY_EEEEENS5_IJNS4_10UnderscoreES11_S11_EEEEENS4_23SM90_TMA_LOAD_MULTICASTENS4_14ComposedLayoutINS4_7SwizzleILi2ELi4ELi3EEENS4_18smem_ptr_flag_bitsILi8EEENSW_INS5_IJNSA_ILi8EEESF_EEENS5_IJSF_SC_EEEEEEEvNS4_8identityES14_S1E_vS1F_EENS_8epilogue10collective18CollectiveEpilogueINS1H_23Sm100TmaWarpSpecializedILi2ELi2ELi32ELb0ELb0EEEJSH_NS5_IJNSW_ISF_SC_EES1M_EEESI_SJ_SI_SJ_NS1H_6fusion15FusionCallbacksIS1L_NS1O_17LinearCombinationISI_fSI_fLNS_15FloatRoundStyleE2EEESH_S1N_JEEENS4_5SM1004TMEM4LOAD26SM100_TMEM_LOAD_16dp32b32xENS4_13SM90_TMA_LOADES1E_NS4_39AutoVectorizingCopyWithAssumedAlignmentILi128EEENS4_14SM90_TMA_STOREES1E_S20_S20_EEEvvEEEEvNT_6ParamsE)
        /*0044*/ 	.word	0x00000000
.L_29:


//--------------------- .nv.compat                --------------------------
	.section	.nv.compat,"",@"SHT_CUDA_COMPAT_INFO"
	.align	4
        /*0000*/ 	.byte	0x02, 0x09, 0x01, 0x00, 0x02, 0x02, 0x02, 0x00, 0x02, 0x05, 0x05, 0x00, 0x03, 0x07, 0x01, 0x01
        /*0010*/ 	.byte	0x02, 0x03, 0x01, 0x00, 0x02, 0x06, 0x01, 0x00, 0x04, 0x0b, 0x08, 0x00, 0x09, 0x00, 0x00, 0x00
        /*0020*/ 	.byte	0x00, 0x00, 0x00, 0x00


//--------------------- .nv.info._ZN7cutlass13device_kernelINS_4gemm6kernel13GemmUniversalIN4cute5tupleIJiiiiEEENS1_10collective13CollectiveMmaINS1_35MainloopSm100TmaUmmaWarpSpecializedILi3ELi2ELi4ENS5_IJNS4_1CILi2EEESB_NSA_ILi1EEEEEEEENS5_IJNSA_ILi64EEENSA_ILi128EEESF_EEENS_12float_e4m3_tENS5_IJlSC_lEEESI_SJ_NS4_8TiledMMAINS4_8MMA_AtomIJNS4_10MMA_TraitsINS4_19SM100_MMA_F8F6F4_SSEJSI_SI_fSF_SG_NS4_17integral_constantINS4_4UMMA5MajorELSQ_0EEESR_NSO_INSP_7ScaleInELSS_0EEEST_EEEEEENS4_6LayoutINS5_IJSC_SC_SC_EEENS5_IJNSA_ILi0EEESY_SY_EEEEENS5_IJNS4_10UnderscoreES11_S11_EEEEENS4_23SM90_TMA_LOAD_MULTICASTENS4_14ComposedLayoutINS4_7SwizzleILi2ELi4ELi3EEENS4_18smem_ptr_flag_bitsILi8EEENSW_INS5_IJNSA_ILi8EEESF_EEENS5_IJSF_SC_EEEEEEEvNS4_8identityES14_S1E_vS1F_EENS_8epilogue10collective18CollectiveEpilogueINS1H_23Sm100TmaWarpSpecializedILi2ELi2ELi32ELb0ELb0EEEJSH_NS5_IJNSW_ISF_SC_EES1M_EEESI_SJ_SI_SJ_NS1H_6fusion15FusionCallbacksIS1L_NS1O_17LinearCombinationISI_fSI_fLNS_15FloatRoundStyleE2EEESH_S1N_JEEENS4_5SM1004TMEM4LOAD26SM100_TMEM_LOAD_16dp32b32xENS4_13SM90_TMA_LOADES1E_NS4_39AutoVectorizingCopyWithAssumedAlignmentILi128EEENS4_14SM90_TMA_STOREES1E_S20_S20_EEEvvEEEEvNT_6ParamsE --------------------------
	.section	.nv.info._ZN7cutlass13device_kernelINS_4gemm6kernel13GemmUniversalIN4cute5tupleIJiiiiEEENS1_10collective13CollectiveMmaINS1_35MainloopSm100TmaUmmaWarpSpecializedILi3ELi2ELi4ENS5_IJNS4_1CILi2EEESB_NSA_ILi1EEEEEEEENS5_IJNSA_ILi64EEENSA_ILi128EEESF_EEENS_12float_e4m3_tENS5_IJlSC_lEEESI_SJ_NS4_8TiledMMAINS4_8MMA_AtomIJNS4_10MMA_TraitsINS4_19SM100_MMA_F8F6F4_SSEJSI_SI_fSF_SG_NS4_17integral_constantINS4_4UMMA5MajorELSQ_0EEESR_NSO_INSP_7ScaleInELSS_0EEEST_EEEEEENS4_6LayoutINS5_IJSC_SC_SC_EEENS5_IJNSA_ILi0EEESY_SY_EEEEENS5_IJNS4_10UnderscoreES11_S11_EEEEENS4_23SM90_TMA_LOAD_MULTICASTENS4_14ComposedLayoutINS4_7SwizzleILi2ELi4ELi3EEENS4_18smem_ptr_flag_bitsILi8EEENSW_INS5_IJNSA_ILi8EEESF_EEENS5_IJSF_SC_EEEEEEEvNS4_8identityES14_S1E_vS1F_EENS_8epilogue10collective18CollectiveEpilogueINS1H_23Sm100TmaWarpSpecializedILi2ELi2ELi32ELb0ELb0EEEJSH_NS5_IJNSW_ISF_SC_EES1M_EEESI_SJ_SI_SJ_NS1H_6fusion15FusionCallbacksIS1L_NS1O_17LinearCombinationISI_fSI_fLNS_15FloatRoundStyleE2EEESH_S1N_JEEENS4_5SM1004TMEM4LOAD26SM100_TMEM_LOAD_16dp32b32xENS4_13SM90_TMA_LOADES1E_NS4_39AutoVectorizingCopyWithAssumedAlignmentILi128EEENS4_14SM90_TMA_STOREES1E_S20_S20_EEEvvEEEEvNT_6ParamsE,"",@"SHT_CUDA_INFO"
	.sectionflags	@""
	.align	4


	//----- nvinfo : EIATTR_CUDA_API_VERSION
	.align		4
        /*0000*/ 	.byte	0x04, 0x37
        /*0002*/ 	.short	(.L_31 - .L_30)
.L_30:
        /*0004*/ 	.word	0x00000082


	//----- nvinfo : EIATTR_KPARAM_INFO
	.align		4
.L_31:
        /*0008*/ 	.byte	0x04, 0x17
        /*000a*/ 	.short	(.L_33 - .L_32)
.L_32:
        /*000c*/ 	.word	0x00000000
        /*0010*/ 	.short	0x0000
        /*0012*/ 	.short	0x0000
        /*0014*/ 	.byte	0x00, 0xf0, 0x01, 0x20


	//----- nvinfo : EIATTR_AT_ENTRY_FRAGMENTS
	.align		4
.L_33:
        /*0018*/ 	.byte	0x04, 0x4f
        /*001a*/ 	.short	(.L_35 - .L_34)


	//   ....[0]....
.L_34:
        /*001c*/ 	.word	0x00000006


	//----- nvinfo : EIATTR_RESERVED_SMEM_USED
	.align		4
.L_35:
        /*0020*/ 	.byte	0x01, 0x41
	.zero		2


	//----- nvinfo : EIATTR_SPARSE_MMA_MASK
	.align		4
        /*0024*/ 	.byte	0x03, 0x50
        /*0026*/ 	.short	0x0000


	//----- nvinfo : EIATTR_TCGEN05_1CTA_USED
	.align		4
        /*0028*/ 	.byte	0x01, 0x51
	.zero		2


	//----- nvinfo : EIATTR_MAXREG_COUNT
	.align		4
        /*002c*/ 	.byte	0x03, 0x1b
        /*002e*/ 	.short	0x00ff


	//----- nvinfo : EIATTR_NUM_BARRIERS
	.align		4
        /*0030*/ 	.byte	0x02, 0x4c
        /*0032*/ 	.byte	0x07
	.zero		1


	//----- nvinfo : EIATTR_EXTERNS
	.align		4
        /*0034*/ 	.byte	0x04, 0x0f
        /*0036*/ 	.short	(.L_37 - .L_36)


	//   ....[0]....
	.align		4
.L_36:
        /*0038*/ 	.word	index@(__assertfail)


	//----- nvinfo : EIATTR_MERCURY_ISA_VERSION
	.align		4
.L_37:
        /*003c*/ 	.byte	0x03, 0x5f
        /*003e*/ 	.short	0x0101


	//----- nvinfo : EIATTR_INT_WARP_WIDE_INSTR_OFFSETS
	.align		4
        /*0040*/ 	.byte	0x04, 0x31
        /*0042*/ 	.short	(.L_39 - .L_38)


	//   ....[0]....
.L_38:
        /*0044*/ 	.word	0x00003c60


	//   ....[1]....
        /*0048*/ 	.word	0x00003c80


	//   ....[2]....
        /*004c*/ 	.word	0x00003cb0


	//   ....[3]....
        /*0050*/ 	.word	0x000047f0


	//   ....[4]....
        /*0054*/ 	.word	0x00004860


	//   ....[5]....
        /*0058*/ 	.word	0x00004930


	//   ....[6]....
        /*005c*/ 	.word	0x000049e0


	//----- nvinfo : EIATTR_COOP_GROUP_MASK_REGIDS
	.align		4
.L_39:
        /*0060*/ 	.byte	0x04, 0x29
        /*0062*/ 	.short	(.L_41 - .L_40)


	//   ....[0]....
.L_40:
        /*0064*/ 	.word	0xffffffff


	//   ....[1]....
        /*0068*/ 	.word	0xffffffff


	//   ....[2]....
        /*006c*/ 	.word	0xffffffff


	//   ....[3]....
        /*0070*/ 	.word	0xffffffff


	//   ....[4]....
        /*0074*/ 	.word	0xffffffff


	//   ....[5]....
        /*0078*/ 	.word	0xffffffff


	//   ....[6]....
        /*007c*/ 	.word	0xffffffff


	//   ....[7]....
        /*0080*/ 	.word	0xffffffff


	//   ....[8]....
        /*0084*/ 	.word	0xffffffff


	//   ....[9]....
        /*0088*/ 	.word	0xffffffff


	//   ....[10]....
        /*008c*/ 	.word	0xffffffff


	//   ....[11]....
        /*0090*/ 	.word	0xffffffff


	//   ....[12]....
        /*0094*/ 	.word	0xffffffff


	//   ....[13]....
        /*0098*/ 	.word	0xffffffff


	//----- nvinfo : EIATTR_COOP_GROUP_INSTR_OFFSETS
	.align		4
.L_41:
        /*009c*/ 	.byte	0x04, 0x28
        /*009e*/ 	.short	(.L_43 - .L_42)


	//   ....[0]....
.L_42:
        /*00a0*/ 	.word	0x00000080


	//   ....[1]....
        /*00a4*/ 	.word	0x000004f0


	//   ....[2]....
        /*00a8*/ 	.word	0x00000680


	//   ....[3]....
        /*00ac*/ 	.word	0x000007e0


	//   ....[4]....
        /*00b0*/ 	.word	0x000008e0


	//   ....[5]....
        /*00b4*/ 	.word	0x00000a50


	//   ....[6]....
        /*00b8*/ 	.word	0x00000bf0


	//   ....[7]....
        /*00bc*/ 	.word	0x00000da0


	//   ....[8]....
        /*00c0*/ 	.word	0x000020f0


	//   ....[9]....
        /*00c4*/ 	.word	0x00002f30


	//   ....[10]....
        /*00c8*/ 	.word	0x00003140


	//   ....[11]....
        /*00cc*/ 	.word	0x00003170


	//   ....[12]....
        /*00d0*/ 	.word	0x00003b40


	//   ....[13]....
        /*00d4*/ 	.word	0x00003d70


	//----- nvinfo : EIATTR_VRC_CTA_INIT_COUNT
	.align		4
.L_43:
        /*00d8*/ 	.byte	0x02, 0x4a
        /*00da*/ 	.byte	0x80
	.zero		1


	//----- nvinfo : EIATTR_SYSCALL_OFFSETS
	.align		4
        /*00dc*/ 	.byte	0x04, 0x46
        /*00de*/ 	.short	(.L_45 - .L_44)


	//   ....[0]....
.L_44:
        /*00e0*/ 	.word	0x000055f0


	//   ....[1]....
        /*00e4*/ 	.word	0x00005730


	//   ....[2]....
        /*00e8*/ 	.word	0x00005f60


	//   ....[3]....
        /*00ec*/ 	.word	0x00006cf0


	//----- nvinfo : EIATTR_MBARRIER_INSTR_OFFSETS
	.align		4
.L_45:
        /*00f0*/ 	.byte	0x04, 0x39
        /*00f2*/ 	.short	(.L_47 - .L_46)


	//   ....[0]....
.L_46:
        /*00f4*/ 	.word	0x00000610
        /*00f8*/ 	.word	0x000000ff
        /*00fc*/ 	.word	0x00000000
        /*0100*/ 	.short	0x0100
        /*0102*/ 	.byte	0x04
	.zero		1


	//   ....[1]....
        /*0104*/ 	.word	0x00000620
        /*0108*/ 	.word	0x000000ff
        /*010c*/ 	.word	0x00000018
        /*0110*/ 	.short	0x0100
        /*0112*/ 	.byte	0x04
	.zero		1


	//   ....[2]....
        /*0114*/ 	.word	0x00000630
        /*0118*/ 	.word	0x000000ff
        /*011c*/ 	.word	0x00000008
        /*0120*/ 	.short	0x0100
        /*0122*/ 	.byte	0x04
	.zero		1


	//   ....[3]....
        /*0124*/ 	.word	0x00000640
        /*0128*/ 	.word	0x000000ff
        /*012c*/ 	.word	0x00000020
        /*0130*/ 	.short	0x0100
        /*0132*/ 	.byte	0x04
	.zero		1


	//   ....[4]....
        /*0134*/ 	.word	0x00000650
        /*0138*/ 	.word	0x000000ff
        /*013c*/ 	.word	0x00000010
        /*0140*/ 	.short	0x0100
        /*0142*/ 	.byte	0x04
	.zero		1


	//   ....[5]....
        /*0144*/ 	.word	0x00000660
        /*0148*/ 	.word	0x000000ff
        /*014c*/ 	.word	0x00000028
        /*0150*/ 	.short	0x0100
        /*0152*/ 	.byte	0x04
	.zero		1


	//   ....[6]....
        /*0154*/ 	.word	0x00000790
        /*0158*/ 	.word	0x000000ff
        /*015c*/ 	.word	0x00000030
        /*0160*/ 	.short	0x0100
        /*0162*/ 	.byte	0x04
	.zero		1


	//   ....[7]....
        /*0164*/ 	.word	0x000007a0
        /*0168*/ 	.word	0x000000ff
        /*016c*/ 	.word	0x00000040
        /*0170*/ 	.short	0x0100
        /*0172*/ 	.byte	0x04
	.zero		1


	//   ....[8]....
        /*0174*/ 	.word	0x000007b0
        /*0178*/ 	.word	0x000000ff
        /*017c*/ 	.word	0x00000038
        /*0180*/ 	.short	0x0100
        /*0182*/ 	.byte	0x04
	.zero		1


	//   ....[9]....
        /*0184*/ 	.word	0x000007c0
        /*0188*/ 	.word	0x000000ff
        /*018c*/ 	.word	0x00000048
        /*0190*/ 	.short	0x0100
        /*0192*/ 	.byte	0x04
	.zero		1


	//   ....[10]....
        /*0194*/ 	.word	0x000008b0
        /*0198*/ 	.word	0x000000ff
        /*019c*/ 	.word	0x00000050
        /*01a0*/ 	.short	0x0100
        /*01a2*/ 	.byte	0x06
	.zero		1


	//   ....[11]....
        /*01a4*/ 	.word	0x000008c0
        /*01a8*/ 	.word	0x000000ff
        /*01ac*/ 	.word	0x00000058
        /*01b0*/ 	.short	0x0100
        /*01b2*/ 	.byte	0x06
	.zero		1


	//   ....[12]....
        /*01b4*/ 	.word	0x00000a00
        /*01b8*/ 	.word	0x000000ff
        /*01bc*/ 	.word	0x00000060
        /*01c0*/ 	.short	0x0100
        /*01c2*/ 	.byte	0x06
	.zero		1


	//   ....[13]....
        /*01c4*/ 	.word	0x00000a10
        /*01c8*/ 	.word	0x000000ff
        /*01cc*/ 	.word	0x00000070
        /*01d0*/ 	.short	0x0100
        /*01d2*/ 	.byte	0x06
	.zero		1


	//   ....[14]....
        /*01d4*/ 	.word	0x00000a20
        /*01d8*/ 	.word	0x000000ff
        /*01dc*/ 	.word	0x00000068
        /*01e0*/ 	.short	0x0100
        /*01e2*/ 	.byte	0x06
	.zero		1


	//   ....[15]....
        /*01e4*/ 	.word	0x00000a30
        /*01e8*/ 	.word	0x000000ff
        /*01ec*/ 	.word	0x00000078
        /*01f0*/ 	.short	0x0100
        /*01f2*/ 	.byte	0x06
	.zero		1


	//   ....[16]....
        /*01f4*/ 	.word	0x00000b60
        /*01f8*/ 	.word	0x000000ff
        /*01fc*/ 	.word	0x00000080
        /*0200*/ 	.short	0x0100
        /*0202*/ 	.byte	0x04
	.zero		1


	//   ....[17]....
        /*0204*/ 	.word	0x00000b70
        /*0208*/ 	.word	0x000000ff
        /*020c*/ 	.word	0x000000a0
        /*0210*/ 	.short	0x0100
        /*0212*/ 	.byte	0x04
	.zero		1


	//   ....[18]....
        /*0214*/ 	.word	0x00000b80
        /*0218*/ 	.word	0x000000ff
        /*021c*/ 	.word	0x00000088
        /*0220*/ 	.short	0x0100
        /*0222*/ 	.byte	0x04
	.zero		1


	//   ....[19]....
        /*0224*/ 	.word	0x00000b90
        /*0228*/ 	.word	0x000000ff
        /*022c*/ 	.word	0x000000a8
        /*0230*/ 	.short	0x0100
        /*0232*/ 	.byte	0x04
	.zero		1


	//   ....[20]....
        /*0234*/ 	.word	0x00000ba0
        /*0238*/ 	.word	0x000000ff
        /*023c*/ 	.word	0x00000090
        /*0240*/ 	.short	0x0100
        /*0242*/ 	.byte	0x04
	.zero		1


	//   ....[21]....
        /*0244*/ 	.word	0x00000bb0
        /*0248*/ 	.word	0x000000ff
        /*024c*/ 	.word	0x000000b0
        /*0250*/ 	.short	0x0100
        /*0252*/ 	.byte	0x04
	.zero		1


	//   ....[22]....
        /*0254*/ 	.word	0x00000bc0
        /*0258*/ 	.word	0x000000ff
        /*025c*/ 	.word	0x00000098
        /*0260*/ 	.short	0x0100
        /*0262*/ 	.byte	0x04
	.zero		1


	//   ....[23]....
        /*0264*/ 	.word	0x00000bd0
        /*0268*/ 	.word	0x000000ff
        /*026c*/ 	.word	0x000000b8
        /*0270*/ 	.short	0x0100
        /*0272*/ 	.byte	0x04
	.zero		1


	//   ....[24]....
        /*0274*/ 	.word	0x00000cc0
        /*0278*/ 	.word	0x000000ff
        /*027c*/ 	.word	0x000000c0
        /*0280*/ 	.short	0x0100
        /*0282*/ 	.byte	0x04
	.zero		1


	//   ....[25]....
        /*0284*/ 	.word	0x00000cd0
        /*0288*/ 	.word	0x000000ff
        /*028c*/ 	.word	0x000000d0
        /*0290*/ 	.short	0x0100
        /*0292*/ 	.byte	0x04
	.zero		1


	//   ....[26]....
        /*0294*/ 	.word	0x00000ce0
        /*0298*/ 	.word	0x000000ff
        /*029c*/ 	.word	0x000000c8
        /*02a0*/ 	.short	0x0100
        /*02a2*/ 	.byte	0x04
	.zero		1


	//   ....[27]....
        /*02a4*/ 	.word	0x00000cf0
        /*02a8*/ 	.word	0x000000ff
        /*02ac*/ 	.word	0x000000d8
        /*02b0*/ 	.short	0x0100
        /*02b2*/ 	.byte	0x04
	.zero		1


	//   ....[28]....
        /*02b4*/ 	.word	0x00001980
        /*02b8*/ 	.word	0x00000000
        /*02bc*/ 	.word	0x000000d0
        /*02c0*/ 	.short	0x010a
        /*02c2*/ 	.byte	0xff
	.zero		1


	//   ....[29]....
        /*02c4*/ 	.word	0x000019a0
        /*02c8*/ 	.word	0x00000000
        /*02cc*/ 	.word	0x000000c0
        /*02d0*/ 	.short	0x0101
        /*02d2*/ 	.byte	0xff
	.zero		1


	//   ....[30]....
        /*02d4*/ 	.word	0x00001a60
        /*02d8*/ 	.word	0x000000ff
        /*02dc*/ 	.word	0x00000018
        /*02e0*/ 	.short	0x010a
        /*02e2*/ 	.byte	0x04
	.zero		1


	//   ....[31]....
        /*02e4*/ 	.word	0x00001af0
        /*02e8*/ 	.word	0x000000ff
        /*02ec*/ 	.word	0x00000018
        /*02f0*/ 	.short	0x010a
        /*02f2*/ 	.byte	0x21
	.zero		1


	//   ....[32]....
        /*02f4*/ 	.word	0x00001c80
        /*02f8*/ 	.word	0x000000ff
        /*02fc*/ 	.word	0x00000018
        /*0300*/ 	.short	0x010a
        /*0302*/ 	.byte	0x05
	.zero		1


	//   ....[33]....
        /*0304*/ 	.word	0x00001db0
        /*0308*/ 	.word	0x000000ff
        /*030c*/ 	.word	0x00000058
        /*0310*/ 	.short	0x0101
        /*0312*/ 	.byte	0x15
	.zero		1


	//   ....[34]....
        /*0314*/ 	.word	0x00001dd0
        /*0318*/ 	.word	0x000000ff
        /*031c*/ 	.word	0x00000018
        /*0320*/ 	.short	0x010a
        /*0322*/ 	.byte	0x04
	.zero		1


	//   ....[35]....
        /*0324*/ 	.word	0x00001e50
        /*0328*/ 	.word	0x000000ff
        /*032c*/ 	.word	0x00000018
        /*0330*/ 	.short	0x010a
        /*0332*/ 	.byte	0x11
	.zero		1


	//   ....[36]....
        /*0334*/ 	.word	0x00001fe0
        /*0338*/ 	.word	0x000000ff
        /*033c*/ 	.word	0x00000018
        /*0340*/ 	.short	0x010a
        /*0342*/ 	.byte	0x05
	.zero		1


	//   ....[37]....
        /*0344*/ 	.word	0x00002120
        /*0348*/ 	.word	0x00000003
        /*034c*/ 	.word	0x00000060
        /*0350*/ 	.short	0x010a
        /*0352*/ 	.byte	0xff
	.zero		1


	//   ....[38]....
        /*0354*/ 	.word	0x00002270
        /*0358*/ 	.word	0x00000000
        /*035c*/ 	.word	0x00000000
        /*0360*/ 	.short	0x0101
        /*0362*/ 	.byte	0xff
	.zero		1


	//   ....[39]....
        /*0364*/ 	.word	0x00002810
        /*0368*/ 	.word	0x000000ff
        /*036c*/ 	.word	0x00000000
        /*0370*/ 	.short	0x010a
        /*0372*/ 	.byte	0x04
	.zero		1


	//   ....[40]....
        /*0374*/ 	.word	0x000028a0
        /*0378*/ 	.word	0x000000ff
        /*037c*/ 	.word	0x00000000
        /*0380*/ 	.short	0x010a
        /*0382*/ 	.byte	0x05
	.zero		1


	//   ....[41]....
        /*0384*/ 	.word	0x00002940
        /*0388*/ 	.word	0x00000000
        /*038c*/ 	.word	0x00000000
        /*0390*/ 	.short	0x010a
        /*0392*/ 	.byte	0xff
	.zero		1


	//   ....[42]....
        /*0394*/ 	.word	0x00002a80
        /*0398*/ 	.word	0x00000002
        /*039c*/ 	.word	0x000000c0
        /*03a0*/ 	.short	0x010a
        /*03a2*/ 	.byte	0xff
	.zero		1


	//   ....[43]....
        /*03a4*/ 	.word	0x00002ae0
        /*03a8*/ 	.word	0x00000004
        /*03ac*/ 	.word	0x00000000
        /*03b0*/ 	.short	0x0101
        /*03b2*/ 	.byte	0xff
	.zero		1


	//   ....[44]....
        /*03b4*/ 	.word	0x00002b00
        /*03b8*/ 	.word	0x000000ff
        /*03bc*/ 	.word	0x00000070
        /*03c0*/ 	.short	0x010a
        /*03c2*/ 	.byte	0x04
	.zero		1


	//   ....[45]....
        /*03c4*/ 	.word	0x00002c20
        /*03c8*/ 	.word	0x00000002
        /*03cc*/ 	.word	0x00000060
        /*03d0*/ 	.short	0x010a
        /*03d2*/ 	.byte	0xff
	.zero		1


	//   ....[46]....
        /*03d4*/ 	.word	0x00002d30
        /*03d8*/ 	.word	0x00000002
        /*03dc*/ 	.word	0x00000000
        /*03e0*/ 	.short	0x0101
        /*03e2*/ 	.byte	0xff
	.zero		1


	//   ....[47]....
        /*03e4*/ 	.word	0x00002dc0
        /*03e8*/ 	.word	0x000000ff
        /*03ec*/ 	.word	0x00000070
        /*03f0*/ 	.short	0x0106
        /*03f2*/ 	.byte	0x04
	.zero		1


	//   ....[48]....
        /*03f4*/ 	.word	0x00002de0
        /*03f8*/ 	.word	0x000000ff
        /*03fc*/ 	.word	0x00000070
        /*0400*/ 	.short	0x010a
        /*0402*/ 	.byte	0x04
	.zero		1


	//   ....[49]....
        /*0404*/ 	.word	0x00002e70
        /*0408*/ 	.word	0x000000ff
        /*040c*/ 	.word	0x00000070
        /*0410*/ 	.short	0x0106
        /*0412*/ 	.byte	0x07
	.zero		1


	//   ....[50]....
        /*0414*/ 	.word	0x00002eb0
        /*0418*/ 	.word	0x00000000
        /*041c*/ 	.word	0x00000070
        /*0420*/ 	.short	0x010a
        /*0422*/ 	.byte	0xff
	.zero		1


	//   ....[51]....
        /*0424*/ 	.word	0x000033d0
        /*0428*/ 	.word	0x00000000
        /*042c*/ 	.word	0x00000060
        /*0430*/ 	.short	0x010a
        /*0432*/ 	.byte	0xff
	.zero		1


	//   ....[52]....
        /*0434*/ 	.word	0x000034d0
        /*0438*/ 	.word	0x00000003
        /*043c*/ 	.word	0x00000000
        /*0440*/ 	.short	0x0101
        /*0442*/ 	.byte	0xff
	.zero		1


	//   ....[53]....
        /*0444*/ 	.word	0x000034e0
        /*0448*/ 	.word	0x000000ff
        /*044c*/ 	.word	0x00000000
        /*0450*/ 	.short	0x010a
        /*0452*/ 	.byte	0x04
	.zero		1


	//   ....[54]....
        /*0454*/ 	.word	0x00003560
        /*0458*/ 	.word	0x000000ff
        /*045c*/ 	.word	0x000000a0
        /*0460*/ 	.short	0x010a
        /*0462*/ 	.byte	0x17
	.zero		1


	//   ....[55]....
        /*0464*/ 	.word	0x00003640
        /*0468*/ 	.word	0x000000ff
        /*046c*/ 	.word	0x00000000
        /*0470*/ 	.short	0x010a
        /*0472*/ 	.byte	0x05
	.zero		1


	//   ....[56]....
        /*0474*/ 	.word	0x00003780
        /*0478*/ 	.word	0x000000ff
        /*047c*/ 	.word	0x00000000
        /*0480*/ 	.short	0x010a
        /*0482*/ 	.byte	0x04
	.zero		1


	//   ....[57]....
        /*0484*/ 	.word	0x00003970
        /*0488*/ 	.word	0x000000ff
        /*048c*/ 	.word	0x00000000
        /*0490*/ 	.short	0x010a
        /*0492*/ 	.byte	0x04
	.zero		1


	//   ....[58]....
        /*0494*/ 	.word	0x00003a00
        /*0498*/ 	.word	0x000000ff
        /*049c*/ 	.word	0x00000000
        /*04a0*/ 	.short	0x010a
        /*04a2*/ 	.byte	0x05
	.zero		1


	//   ....[59]....
        /*04a4*/ 	.word	0x00003a90
        /*04a8*/ 	.word	0x000000ff
        /*04ac*/ 	.word	0x00000000
        /*04b0*/ 	.short	0x010a
        /*04b2*/ 	.byte	0x05
	.zero		1


	//   ....[60]....
        /*04b4*/ 	.word	0x00003b20
        /*04b8*/ 	.word	0x000000ff
        /*04bc*/ 	.word	0x00000000
        /*04c0*/ 	.short	0x010a
        /*04c2*/ 	.byte	0x04
	.zero		1


	//   ....[61]....
        /*04c4*/ 	.word	0x00003ff0
        /*04c8*/ 	.word	0x0000000c
        /*04cc*/ 	.word	0x00000060
        /*04d0*/ 	.short	0x010a
        /*04d2*/ 	.byte	0xff
	.zero		1


	//   ....[62]....
        /*04d4*/ 	.word	0x00004160
        /*04d8*/ 	.word	0x00000000
        /*04dc*/ 	.word	0x00000000
        /*04e0*/ 	.short	0x0101
        /*04e2*/ 	.byte	0xff
	.zero		1


	//   ....[63]....
        /*04e4*/ 	.word	0x000045f0
        /*04e8*/ 	.word	0x000000ff
        /*04ec*/ 	.word	0x00000058
        /*04f0*/ 	.short	0x010a
        /*04f2*/ 	.byte	0x15
	.zero		1


	//   ....[64]....
        /*04f4*/ 	.word	0x00004770
        /*04f8*/ 	.word	0x000000ff
        /*04fc*/ 	.word	0x00000040
        /*0500*/ 	.short	0x010a
        /*0502*/ 	.byte	0x15
	.zero		1


	//   ....[65]....
        /*0504*/ 	.word	0x000048e0
        /*0508*/ 	.word	0x000000ff
        /*050c*/ 	.word	0x00000030
        /*0510*/ 	.short	0x010b
        /*0512*/ 	.byte	0x15
	.zero		1


	//   ....[66]....
        /*0514*/ 	.word	0x000048f0
        /*0518*/ 	.word	0x000000ff
        /*051c*/ 	.word	0x00000000
        /*0520*/ 	.short	0x0101
        /*0522*/ 	.byte	0x22
	.zero		1


	//   ....[67]....
        /*0524*/ 	.word	0x00004900
        /*0528*/ 	.word	0x000000ff
        /*052c*/ 	.word	0x00000048
        /*0530*/ 	.short	0x010a
        /*0532*/ 	.byte	0x15
	.zero		1


	//   ....[68]....
        /*0534*/ 	.word	0x00004ae0
        /*0538*/ 	.word	0x000000ff
        /*053c*/ 	.word	0x00000038
        /*0540*/ 	.short	0x010b
        /*0542*/ 	.byte	0x15
	.zero		1


	//   ....[69]....
        /*0544*/ 	.word	0x00004af0
        /*0548*/ 	.word	0x000000ff
        /*054c*/ 	.word	0x00000000
        /*0550*/ 	.short	0x0101
        /*0552*/ 	.byte	0x21
	.zero		1


	//   ....[70]....
        /*0554*/ 	.word	0x00004b20
        /*0558*/ 	.word	0x000000ff
        /*055c*/ 	.word	0x00000040
        /*0560*/ 	.short	0x010a
        /*0562*/ 	.byte	0x15
	.zero		1


	//   ....[71]....
        /*0564*/ 	.word	0x00004b60
        /*0568*/ 	.word	0x00000000
        /*056c*/ 	.word	0x00000048
        /*0570*/ 	.short	0x010a
        /*0572*/ 	.byte	0xff
	.zero		1


	//   ....[72]....
        /*0574*/ 	.word	0x00004e90
        /*0578*/ 	.word	0x00000003
        /*057c*/ 	.word	0x00000060
        /*0580*/ 	.short	0x010a
        /*0582*/ 	.byte	0xff
	.zero		1


	//   ....[73]....
        /*0584*/ 	.word	0x00005010
        /*0588*/ 	.word	0x00000000
        /*058c*/ 	.word	0x00000000
        /*0590*/ 	.short	0x0101
        /*0592*/ 	.byte	0xff
	.zero		1


	//   ....[74]....
        /*0594*/ 	.word	0x00005b50
        /*0598*/ 	.word	0x00000002
        /*059c*/ 	.word	0x00000030
        /*05a0*/ 	.short	0x010a
        /*05a2*/ 	.byte	0xff
	.zero		1


	//   ....[75]....
        /*05a4*/ 	.word	0x00005bc0
        /*05a8*/ 	.word	0x00000064
        /*05ac*/ 	.word	0x00000080
        /*05b0*/ 	.short	0x010a
        /*05b2*/ 	.byte	0xff
	.zero		1


	//   ....[76]....
        /*05b4*/ 	.word	0x00005cb0
        /*05b8*/ 	.word	0x00000002
        /*05bc*/ 	.word	0x00000030
        /*05c0*/ 	.short	0x010a
        /*05c2*/ 	.byte	0xff
	.zero		1


	//   ....[77]....
        /*05c4*/ 	.word	0x00005dc0
        /*05c8*/ 	.word	0x00000000
        /*05cc*/ 	.word	0x00000000
        /*05d0*/ 	.short	0x0101
        /*05d2*/ 	.byte	0xff
	.zero		1


	//   ....[78]....
        /*05d4*/ 	.word	0x00005e40
        /*05d8*/ 	.word	0x00000064
        /*05dc*/ 	.word	0x00000080
        /*05e0*/ 	.short	0x010a
        /*05e2*/ 	.byte	0xff
	.zero		1


	//   ....[79]....
        /*05e4*/ 	.word	0x00006990
        /*05e8*/ 	.word	0x0000006d
        /*05ec*/ 	.word	0x00000030
        /*05f0*/ 	.short	0x010a
        /*05f2*/ 	.byte	0xff
	.zero		1


	//   ....[80]....
        /*05f4*/ 	.word	0x00006a60
        /*05f8*/ 	.word	0x0000006d
        /*05fc*/ 	.word	0x00000030
        /*0600*/ 	.short	0x010a
        /*0602*/ 	.byte	0xff
	.zero		1


	//   ....[81]....
        /*0604*/ 	.word	0x00006b70
        /*0608*/ 	.word	0x00000000
        /*060c*/ 	.word	0x00000000
        /*0610*/ 	.short	0x0101
        /*0612*/ 	.byte	0xff
	.zero		1


	//   ....[82]....
        /*0614*/ 	.word	0x00007000
        /*0618*/ 	.word	0x000000ff
        /*061c*/ 	.word	0x00000000
        /*0620*/ 	.short	0x0101
        /*0622*/ 	.byte	0x04
	.zero		1


	//   ....[83]....
        /*0624*/ 	.word	0x00007810
        /*0628*/ 	.word	0x00000000
        /*062c*/ 	.word	0x000000d0
        /*0630*/ 	.short	0x010a
        /*0632*/ 	.byte	0xff
	.zero		1


	//   ....[84]....
        /*0634*/ 	.word	0x00007870
        /*0638*/ 	.word	0x00000000
        /*063c*/ 	.word	0x00000018
        /*0640*/ 	.short	0x010a
        /*0642*/ 	.byte	0xff
	.zero		1


	//   ....[85]....
        /*0644*/ 	.word	0x000078d0
        /*0648*/ 	.word	0x00000000
        /*064c*/ 	.word	0x00000018
        /*0650*/ 	.short	0x010a
        /*0652*/ 	.byte	0xff
	.zero		1


	//   ....[86]....
        /*0654*/ 	.word	0x00007920
        /*0658*/ 	.word	0x00000003
        /*065c*/ 	.word	0x00000060
        /*0660*/ 	.short	0x010a
        /*0662*/ 	.byte	0xff
	.zero		1


	//   ....[87]....
        /*0664*/ 	.word	0x00007980
        /*0668*/ 	.word	0x00000000
        /*066c*/ 	.word	0x00000000
        /*0670*/ 	.short	0x010a
        /*0672*/ 	.byte	0xff
	.zero		1


	//   ....[88]....
        /*0674*/ 	.word	0x000079e0
        /*0678*/ 	.word	0x00000000
        /*067c*/ 	.word	0x00000000
        /*0680*/ 	.short	0x010a
        /*0682*/ 	.byte	0xff
	.zero		1


	//   ....[89]....
        /*0684*/ 	.word	0x00007a30
        /*0688*/ 	.word	0x00000002
        /*068c*/ 	.word	0x000000c0
        /*0690*/ 	.short	0x010a
        /*0692*/ 	.byte	0xff
	.zero		1


	//   ....[90]....
        /*0694*/ 	.word	0x00007a90
        /*0698*/ 	.word	0x00000002
        /*069c*/ 	.word	0x00000070
        /*06a0*/ 	.short	0x010a
        /*06a2*/ 	.byte	0xff
	.zero		1


	//   ....[91]....
        /*06a4*/ 	.word	0x00007ae0
        /*06a8*/ 	.word	0x00000002
        /*06ac*/ 	.word	0x00000060
        /*06b0*/ 	.short	0x010a
        /*06b2*/ 	.byte	0xff
	.zero		1


	//   ....[92]....
        /*06b4*/ 	.word	0x00007b40
        /*06b8*/ 	.word	0x00000000
        /*06bc*/ 	.word	0x00000070
        /*06c0*/ 	.short	0x010a
        /*06c2*/ 	.byte	0xff
	.zero		1


	//   ....[93]....
        /*06c4*/ 	.word	0x00007b90
        /*06c8*/ 	.word	0x00000000
        /*06cc*/ 	.word	0x00000060
        /*06d0*/ 	.short	0x010a
        /*06d2*/ 	.byte	0xff
	.zero		1


	//   ....[94]....
        /*06d4*/ 	.word	0x00007bf0
        /*06d8*/ 	.word	0x00000003
        /*06dc*/ 	.word	0x000000a0
        /*06e0*/ 	.short	0x010a
        /*06e2*/ 	.byte	0xff
	.zero		1


	//   ....[95]....
        /*06e4*/ 	.word	0x00007c50
        /*06e8*/ 	.word	0x00000000
        /*06ec*/ 	.word	0x00000000
        /*06f0*/ 	.short	0x010a
        /*06f2*/ 	.byte	0xff
	.zero		1


	//   ....[96]....
        /*06f4*/ 	.word	0x00007cb0
        /*06f8*/ 	.word	0x00000000
        /*06fc*/ 	.word	0x00000000
        /*0700*/ 	.short	0x010a
        /*0702*/ 	.byte	0xff
	.zero		1


	//   ....[97]....
        /*0704*/ 	.word	0x00007d10
        /*0708*/ 	.word	0x00000000
        /*070c*/ 	.word	0x00000000
        /*0710*/ 	.short	0x010a
        /*0712*/ 	.byte	0xff
	.zero		1


	//   ....[98]....
        /*0714*/ 	.word	0x00007d70
        /*0718*/ 	.word	0x00000000
        /*071c*/ 	.word	0x00000000
        /*0720*/ 	.short	0x010a
        /*0722*/ 	.byte	0xff
	.zero		1


	//   ....[99]....
        /*0724*/ 	.word	0x00007dd0
        /*0728*/ 	.word	0x00000000
        /*072c*/ 	.word	0x00000000
        /*0730*/ 	.short	0x010a
        /*0732*/ 	.byte	0xff
	.zero		1


	//   ....[100]....
        /*0734*/ 	.word	0x00007e20
        /*0738*/ 	.word	0x0000000c
        /*073c*/ 	.word	0x00000060
        /*0740*/ 	.short	0x010a
        /*0742*/ 	.byte	0xff
	.zero		1


	//   ....[101]....
        /*0744*/ 	.word	0x00007e80
        /*0748*/ 	.word	0x00000000
        /*074c*/ 	.word	0x00000058
        /*0750*/ 	.short	0x010a
        /*0752*/ 	.byte	0xff
	.zero		1


	//   ....[102]....
        /*0754*/ 	.word	0x00007ee0
        /*0758*/ 	.word	0x00000000
        /*075c*/ 	.word	0x00000040
        /*0760*/ 	.short	0x010a
        /*0762*/ 	.byte	0xff
	.zero		1


	//   ....[103]....
        /*0764*/ 	.word	0x00007f40
        /*0768*/ 	.word	0x00000000
        /*076c*/ 	.word	0x00000048
        /*0770*/ 	.short	0x010a
        /*0772*/ 	.byte	0xff
	.zero		1


	//   ....[104]....
        /*0774*/ 	.word	0x00007fa0
        /*0778*/ 	.word	0x00000000
        /*077c*/ 	.word	0x00000040
        /*0780*/ 	.short	0x010a
        /*0782*/ 	.byte	0xff
	.zero		1


	//   ....[105]....
        /*0784*/ 	.word	0x00007ff0
        /*0788*/ 	.word	0x00000003
        /*078c*/ 	.word	0x00000060
        /*0790*/ 	.short	0x010a
        /*0792*/ 	.byte	0xff
	.zero		1


	//   ....[106]....
        /*0794*/ 	.word	0x00008040
        /*0798*/ 	.word	0x00000002
        /*079c*/ 	.word	0x00000030
        /*07a0*/ 	.short	0x010a
        /*07a2*/ 	.byte	0xff
	.zero		1


	//   ....[107]....
        /*07a4*/ 	.word	0x00008090
        /*07a8*/ 	.word	0x00000064
        /*07ac*/ 	.word	0x00000080
        /*07b0*/ 	.short	0x010a
        /*07b2*/ 	.byte	0xff
	.zero		1


	//   ....[108]....
        /*07b4*/ 	.word	0x000080e0
        /*07b8*/ 	.word	0x0000006d
        /*07bc*/ 	.word	0x00000030
        /*07c0*/ 	.short	0x010a
        /*07c2*/ 	.byte	0xff
	.zero		1


	//----- nvinfo : EIATTR_NUM_MBARRIERS
	.align		4
.L_47:
        /*07c4*/ 	.byte	0x03, 0x38
        /*07c6*/ 	.short	0x001c


	//----- nvinfo : EIATTR_EXIT_INSTR_OFFSETS
	.align		4
        /*07c8*/ 	.byte	0x04, 0x1c
        /*07ca*/ 	.short	(.L_49 - .L_48)


	//   ....[0]....
.L_48:
        /*07cc*/ 	.word	0x00002970


	//   ....[1]....
        /*07d0*/ 	.word	0x00002e80


	//   ....[2]....
        /*07d4*/ 	.word	0x00002ee0


	//   ....[3]....
        /*07d8*/ 	.word	0x00003d80


	//   ....[4]....
        /*07dc*/ 	.word	0x00004b90


	//   ....[5]....
        /*07e0*/ 	.word	0x00004bd0


	//   ....[6]....
        /*07e4*/ 	.word	0x00007800


	//----- nvinfo : EIATTR_MAX_THREADS
	.align		4
.L_49:
        /*07e8*/ 	.byte	0x04, 0x05
        /*07ea*/ 	.short	(.L_51 - .L_50)
.L_50:
        /*07ec*/ 	.word	0x00000100
        /*07f0*/ 	.word	0x00000001
        /*07f4*/ 	.word	0x00000001


	//----- nvinfo : EIATTR_CRS_STACK_SIZE
	.align		4
.L_51:
        /*07f8*/ 	.byte	0x04, 0x1e
        /*07fa*/ 	.short	(.L_53 - .L_52)
.L_52:
        /*07fc*/ 	.word	0x00000000


	//----- nvinfo : EIATTR_CBANK_PARAM_SIZE
	.align		4
.L_53:
        /*0800*/ 	.byte	0x03, 0x19
        /*0802*/ 	.short	0x0800


	//----- nvinfo : EIATTR_PARAM_CBANK
	.align		4
        /*0804*/ 	.byte	0x04, 0x0a
        /*0806*/ 	.short	(.L_55 - .L_54)
	.align		4
.L_54:
        /*0808*/ 	.word	index@(.nv.constant0._ZN7cutlass13device_kernelINS_4gemm6kernel13GemmUniversalIN4cute5tupleIJiiiiEEENS1_10collective13CollectiveMmaINS1_35MainloopSm100TmaUmmaWarpSpecializedILi3ELi2ELi4ENS5_IJNS4_1CILi2EEESB_NSA_ILi1EEEEEEEENS5_IJNSA_ILi64EEENSA_ILi128EEESF_EEENS_12float_e4m3_tENS5_IJlSC_lEEESI_SJ_NS4_8TiledMMAINS4_8MMA_AtomIJNS4_10MMA_TraitsINS4_19SM100_MMA_F8F6F4_SSEJSI_SI_fSF_SG_NS4_17integral_constantINS4_4UMMA5MajorELSQ_0EEESR_NSO_INSP_7ScaleInELSS_0EEEST_EEEEEENS4_6LayoutINS5_IJSC_SC_SC_EEENS5_IJNSA_ILi0EEESY_SY_EEEEENS5_IJNS4_10UnderscoreES11_S11_EEEEENS4_23SM90_TMA_LOAD_MULTICASTENS4_14ComposedLayoutINS4_7SwizzleILi2ELi4ELi3EEENS4_18smem_ptr_flag_bitsILi8EEENSW_INS5_IJNSA_ILi8EEESF_EEENS5_IJSF_SC_EEEEEEEvNS4_8identityES14_S1E_vS1F_EENS_8epilogue10collective18CollectiveEpilogueINS1H_23Sm100TmaWarpSpecializedILi2ELi2ELi32ELb0ELb0EEEJSH_NS5_IJNSW_ISF_SC_EES1M_EEESI_SJ_SI_SJ_NS1H_6fusion15FusionCallbacksIS1L_NS1O_17LinearCombinationISI_fSI_fLNS_15FloatRoundStyleE2EEESH_S1N_JEEENS4_5SM1004TMEM4LOAD26SM100_TMEM_LOAD_16dp32b32xENS4_13SM90_TMA_LOADES1E_NS4_39AutoVectorizingCopyWithAssumedAlignmentILi128EEENS4_14SM90_TMA_STOREES1E_S20_S20_EEEvvEEEEvNT_6ParamsE)
        /*080c*/ 	.short	0x0380
        /*080e*/ 	.short	0x0800


	//----- nvinfo : EIATTR_SW_WAR
	.align		4
.L_55:
        /*0810*/ 	.byte	0x04, 0x36
        /*0812*/ 	.short	(.L_57 - .L_56)
.L_56:
        /*0814*/ 	.word	0x00000008
.L_57:


//--------------------- .nv.callgraph             --------------------------
	.section	.nv.callgraph,"",@"SHT_CUDA_CALLGRAPH"
	.align	4
	.sectionentsize	8
	.align		4
        /*0000*/ 	.word	0x00000000
	.align		4
        /*0004*/ 	.word	0xffffffff
	.align		4
        /*0008*/ 	.word	index@(_ZN7cutlass13device_kernelINS_4gemm6kernel13GemmUniversalIN4cute5tupleIJiiiiEEENS1_10collective13CollectiveMmaINS1_35MainloopSm100TmaUmmaWarpSpecializedILi3ELi2ELi4ENS5_IJNS4_1CILi2EEESB_NSA_ILi1EEEEEEEENS5_IJNSA_ILi64EEENSA_ILi128EEESF_EEENS_12float_e4m3_tENS5_IJlSC_lEEESI_SJ_NS4_8TiledMMAINS4_8MMA_AtomIJNS4_10MMA_TraitsINS4_19SM100_MMA_F8F6F4_SSEJSI_SI_fSF_SG_NS4_17integral_constantINS4_4UMMA5MajorELSQ_0EEESR_NSO_INSP_7ScaleInELSS_0EEEST_EEEEEENS4_6LayoutINS5_IJSC_SC_SC_EEENS5_IJNSA_ILi0EEESY_SY_EEEEENS5_IJNS4_10UnderscoreES11_S11_EEEEENS4_23SM90_TMA_LOAD_MULTICASTENS4_14ComposedLayoutINS4_7SwizzleILi2ELi4ELi3EEENS4_18smem_ptr_flag_bitsILi8EEENSW_INS5_IJNSA_ILi8EEESF_EEENS5_IJSF_SC_EEEEEEEvNS4_8identityES14_S1E_vS1F_EENS_8epilogue10collective18CollectiveEpilogueINS1H_23Sm100TmaWarpSpecializedILi2ELi2ELi32ELb0ELb0EEEJSH_NS5_IJNSW_ISF_SC_EES1M_EEESI_SJ_SI_SJ_NS1H_6fusion15FusionCallbacksIS1L_NS1O_17LinearCombinationISI_fSI_fLNS_15FloatRoundStyleE2EEESH_S1N_JEEENS4_5SM1004TMEM4LOAD26SM100_TMEM_LOAD_16dp32b32xENS4_13SM90_TMA_LOADES1E_NS4_39AutoVectorizingCopyWithAssumedAlignmentILi128EEENS4_14SM90_TMA_STOREES1E_S20_S20_EEEvvEEEEvNT_6ParamsE)
	.align		4
        /*000c*/ 	.word	index@(__assertfail)
	.align		4
        /*0010*/ 	.word	0x00000000
	.align		4
        /*0014*/ 	.word	0xfffffffe
	.align		4
        /*0018*/ 	.word	0x00000000
	.align		4
        /*001c*/ 	.word	0xfffffffd
	.align		4
        /*0020*/ 	.word	0x00000000
	.align		4
        /*0024*/ 	.word	0xfffffffc


//--------------------- .nv.constant4             --------------------------
	.section	.nv.constant4,"a",@progbits
	.align	8
	.align		8
.nv.constant4:
        /*0000*/ 	.dword	__assertfail
	.align		8
        /*0008*/ 	.dword	__unnamed_1
	.align		8
        /*0010*/ 	.dword	__unnamed_2
	.align		8
        /*0018*/ 	.dword	_ZN39_INTERNAL_05eed297_4_k_cu_f697f5b7_84434cuda3std3__45__cpo5beginE
	.align		8
        /*0020*/ 	.dword	_ZN39_INTERNAL_05eed297_4_k_cu_f697f5b7_84434cuda3std3__45__cpo3endE
	.align		8
        /*0028*/ 	.dword	_ZN39_INTERNAL_05eed297_4_k_cu_f697f5b7_84434cuda3std3__45__cpo6cbeginE
	.align		8
        /*0030*/ 	.dword	_ZN39_INTERNAL_05eed297_4_k_cu_f697f5b7_84434cuda3std3__45__cpo4cendE
	.align		8
        /*0038*/ 	.dword	_ZN39_INTERNAL_05eed297_4_k_cu_f697f5b7_84434cuda3std3__441_GLOBAL__N__05eed297_4_k_cu_f697f5b7_84436ignoreE
	.align		8
        /*0040*/ 	.dword	_ZN39_INTERNAL_05eed297_4_k_cu_f697f5b7_84434cuda3std3__419piecewise_constructE
	.align		8
        /*0048*/ 	.dword	_ZN39_INTERNAL_05eed297_4_k_cu_f697f5b7_84434cuda3std3__48in_placeE
	.align		8
        /*0050*/ 	.dword	_ZN39_INTERNAL_05eed297_4_k_cu_f697f5b7_84434cuda3std6ranges3__45__cpo4swapE
	.align		8
        /*0058*/ 	.dword	_ZN39_INTERNAL_05eed297_4_k_cu_f697f5b7_84434cuda3std6ranges3__45__cpo9iter_moveE
	.align		8
        /*0060*/ 	.dword	_ZN39_INTERNAL_05eed297_4_k_cu_f697f5b7_84434cute7productE
	.align		8
        /*0068*/ 	.dword	_ZN39_INTERNAL_05eed297_4_k_cu_f697f5b7_84434cute1_E
	.align		8
        /*0070*/ 	.dword	$str$25
	.align		8
        /*0078*/ 	.dword	$str$26
	.align		8
        /*0080*/ 	.dword	$str$27
	.align		8
        /*0088*/ 	.dword	$str$28


//--------------------- .text._ZN7cutlass13device_kernelINS_4gemm6kernel13GemmUniversalIN4cute5tupleIJiiiiEEENS1_10collective13CollectiveMmaINS1_35MainloopSm100TmaUmmaWarpSpecializedILi3ELi2ELi4ENS5_IJNS4_1CILi2EEESB_NSA_ILi1EEEEEEEENS5_IJNSA_ILi64EEENSA_ILi128EEESF_EEENS_12float_e4m3_tENS5_IJlSC_lEEESI_SJ_NS4_8TiledMMAINS4_8MMA_AtomIJNS4_10MMA_TraitsINS4_19SM100_MMA_F8F6F4_SSEJSI_SI_fSF_SG_NS4_17integral_constantINS4_4UMMA5MajorELSQ_0EEESR_NSO_INSP_7ScaleInELSS_0EEEST_EEEEEENS4_6LayoutINS5_IJSC_SC_SC_EEENS5_IJNSA_ILi0EEESY_SY_EEEEENS5_IJNS4_10UnderscoreES11_S11_EEEEENS4_23SM90_TMA_LOAD_MULTICASTENS4_14ComposedLayoutINS4_7SwizzleILi2ELi4ELi3EEENS4_18smem_ptr_flag_bitsILi8EEENSW_INS5_IJNSA_ILi8EEESF_EEENS5_IJSF_SC_EEEEEEEvNS4_8identityES14_S1E_vS1F_EENS_8epilogue10collective18CollectiveEpilogueINS1H_23Sm100TmaWarpSpecializedILi2ELi2ELi32ELb0ELb0EEEJSH_NS5_IJNSW_ISF_SC_EES1M_EEESI_SJ_SI_SJ_NS1H_6fusion15FusionCallbacksIS1L_NS1O_17LinearCombinationISI_fSI_fLNS_15FloatRoundStyleE2EEESH_S1N_JEEENS4_5SM1004TMEM4LOAD26SM100_TMEM_LOAD_16dp32b32xENS4_13SM90_TMA_LOADES1E_NS4_39AutoVectorizingCopyWithAssumedAlignmentILi128EEENS4_14SM90_TMA_STOREES1E_S20_S20_EEEvvEEEEvNT_6ParamsE --------------------------
	.section	.text._ZN7cutlass13device_kernelINS_4gemm6kernel13GemmUniversalIN4cute5tupleIJiiiiEEENS1_10collective13CollectiveMmaINS1_35MainloopSm100TmaUmmaWarpSpecializedILi3ELi2ELi4ENS5_IJNS4_1CILi2EEESB_NSA_ILi1EEEEEEEENS5_IJNSA_ILi64EEENSA_ILi128EEESF_EEENS_12float_e4m3_tENS5_IJlSC_lEEESI_SJ_NS4_8TiledMMAINS4_8MMA_AtomIJNS4_10MMA_TraitsINS4_19SM100_MMA_F8F6F4_SSEJSI_SI_fSF_SG_NS4_17integral_constantINS4_4UMMA5MajorELSQ_0EEESR_NSO_INSP_7ScaleInELSS_0EEEST_EEEEEENS4_6LayoutINS5_IJSC_SC_SC_EEENS5_IJNSA_ILi0EEESY_SY_EEEEENS5_IJNS4_10UnderscoreES11_S11_EEEEENS4_23SM90_TMA_LOAD_MULTICASTENS4_14ComposedLayoutINS4_7SwizzleILi2ELi4ELi3EEENS4_18smem_ptr_flag_bitsILi8EEENSW_INS5_IJNSA_ILi8EEESF_EEENS5_IJSF_SC_EEEEEEEvNS4_8identityES14_S1E_vS1F_EENS_8epilogue10collective18CollectiveEpilogueINS1H_23Sm100TmaWarpSpecializedILi2ELi2ELi32ELb0ELb0EEEJSH_NS5_IJNSW_ISF_SC_EES1M_EEESI_SJ_SI_SJ_NS1H_6fusion15FusionCallbacksIS1L_NS1O_17LinearCombinationISI_fSI_fLNS_15FloatRoundStyleE2EEESH_S1N_JEEENS4_5SM1004TMEM4LOAD26SM100_TMEM_LOAD_16dp32b32xENS4_13SM90_TMA_LOADES1E_NS4_39AutoVectorizingCopyWithAssumedAlignmentILi128EEENS4_14SM90_TMA_STOREES1E_S20_S20_EEEvvEEEEvNT_6ParamsE,"ax",@progbits
	.align	128
.text._ZN7cutlass13device_kernelINS_4gemm6kernel13GemmUniversalIN4cute5tupleIJiiiiEEENS1_10collective13CollectiveMmaINS1_35MainloopSm100TmaUmmaWarpSpecializedILi3ELi2ELi4ENS5_IJNS4_1CILi2EEESB_NSA_ILi1EEEEEEEENS5_IJNSA_ILi64EEENSA_ILi128EEESF_EEENS_12float_e4m3_tENS5_IJlSC_lEEESI_SJ_NS4_8TiledMMAINS4_8MMA_AtomIJNS4_10MMA_TraitsINS4_19SM100_MMA_F8F6F4_SSEJSI_SI_fSF_SG_NS4_17integral_constantINS4_4UMMA5MajorELSQ_0EEESR_NSO_INSP_7ScaleInELSS_0EEEST_EEEEEENS4_6LayoutINS5_IJSC_SC_SC_EEENS5_IJNSA_ILi0EEESY_SY_EEEEENS5_IJNS4_10UnderscoreES11_S11_EEEEENS4_23SM90_TMA_LOAD_MULTICASTENS4_14ComposedLayoutINS4_7SwizzleILi2ELi4ELi3EEENS4_18smem_ptr_flag_bitsILi8EEENSW_INS5_IJNSA_ILi8EEESF_EEENS5_IJSF_SC_EEEEEEEvNS4_8identityES14_S1E_vS1F_EENS_8epilogue10collective18CollectiveEpilogueINS1H_23Sm100TmaWarpSpecializedILi2ELi2ELi32ELb0ELb0EEEJSH_NS5_IJNSW_ISF_SC_EES1M_EEESI_SJ_SI_SJ_NS1H_6fusion15FusionCallbacksIS1L_NS1O_17LinearCombinationISI_fSI_fLNS_15FloatRoundStyleE2EEESH_S1N_JEEENS4_5SM1004TMEM4LOAD26SM100_TMEM_LOAD_16dp32b32xENS4_13SM90_TMA_LOADES1E_NS4_39AutoVectorizingCopyWithAssumedAlignmentILi128EEENS4_14SM90_TMA_STOREES1E_S20_S20_EEEvvEEEEvNT_6ParamsE:
        .type           _ZN7cutlass13device_kernelINS_4gemm6kernel13GemmUniversalIN4cute5tupleIJiiiiEEENS1_10collective13CollectiveMmaINS1_35MainloopSm100TmaUmmaWarpSpecializedILi3ELi2ELi4ENS5_IJNS4_1CILi2EEESB_NSA_ILi1EEEEEEEENS5_IJNSA_ILi64EEENSA_ILi128EEESF_EEENS_12float_e4m3_tENS5_IJlSC_lEEESI_SJ_NS4_8TiledMMAINS4_8MMA_AtomIJNS4_10MMA_TraitsINS4_19SM100_MMA_F8F6F4_SSEJSI_SI_fSF_SG_NS4_17integral_constantINS4_4UMMA5MajorELSQ_0EEESR_NSO_INSP_7ScaleInELSS_0EEEST_EEEEEENS4_6LayoutINS5_IJSC_SC_SC_EEENS5_IJNSA_ILi0EEESY_SY_EEEEENS5_IJNS4_10UnderscoreES11_S11_EEEEENS4_23SM90_TMA_LOAD_MULTICASTENS4_14ComposedLayoutINS4_7SwizzleILi2ELi4ELi3EEENS4_18smem_ptr_flag_bitsILi8EEENSW_INS5_IJNSA_ILi8EEESF_EEENS5_IJSF_SC_EEEEEEEvNS4_8identityES14_S1E_vS1F_EENS_8epilogue10collective18CollectiveEpilogueINS1H_23Sm100TmaWarpSpecializedILi2ELi2ELi32ELb0ELb0EEEJSH_NS5_IJNSW_ISF_SC_EES1M_EEESI_SJ_SI_SJ_NS1H_6fusion15FusionCallbacksIS1L_NS1O_17LinearCombinationISI_fSI_fLNS_15FloatRoundStyleE2EEESH_S1N_JEEENS4_5SM1004TMEM4LOAD26SM100_TMEM_LOAD_16dp32b32xENS4_13SM90_TMA_LOADES1E_NS4_39AutoVectorizingCopyWithAssumedAlignmentILi128EEENS4_14SM90_TMA_STOREES1E_S20_S20_EEEvvEEEEvNT_6ParamsE,@function
        .size           _ZN7cutlass13device_kernelINS_4gemm6kernel13GemmUniversalIN4cute5tupleIJiiiiEEENS1_10collective13CollectiveMmaINS1_35MainloopSm100TmaUmmaWarpSpecializedILi3ELi2ELi4ENS5_IJNS4_1CILi2EEESB_NSA_ILi1EEEEEEEENS5_IJNSA_ILi64EEENSA_ILi128EEESF_EEENS_12float_e4m3_tENS5_IJlSC_lEEESI_SJ_NS4_8TiledMMAINS4_8MMA_AtomIJNS4_10MMA_TraitsINS4_19SM100_MMA_F8F6F4_SSEJSI_SI_fSF_SG_NS4_17integral_constantINS4_4UMMA5MajorELSQ_0EEESR_NSO_INSP_7ScaleInELSS_0EEEST_EEEEEENS4_6LayoutINS5_IJSC_SC_SC_EEENS5_IJNSA_ILi0EEESY_SY_EEEEENS5_IJNS4_10UnderscoreES11_S11_EEEEENS4_23SM90_TMA_LOAD_MULTICASTENS4_14ComposedLayoutINS4_7SwizzleILi2ELi4ELi3EEENS4_18smem_ptr_flag_bitsILi8EEENSW_INS5_IJNSA_ILi8EEESF_EEENS5_IJSF_SC_EEEEEEEvNS4_8identityES14_S1E_vS1F_EENS_8epilogue10collective18CollectiveEpilogueINS1H_23Sm100TmaWarpSpecializedILi2ELi2ELi32ELb0ELb0EEEJSH_NS5_IJNSW_ISF_SC_EES1M_EEESI_SJ_SI_SJ_NS1H_6fusion15FusionCallbacksIS1L_NS1O_17LinearCombinationISI_fSI_fLNS_15FloatRoundStyleE2EEESH_S1N_JEEENS4_5SM1004TMEM4LOAD26SM100_TMEM_LOAD_16dp32b32xENS4_13SM90_TMA_LOADES1E_NS4_39AutoVectorizingCopyWithAssumedAlignmentILi128EEENS4_14SM90_TMA_STOREES1E_S20_S20_EEEvvEEEEvNT_6ParamsE,(.L_x_146 - _ZN7cutlass13device_kernelINS_4gemm6kernel13GemmUniversalIN4cute5tupleIJiiiiEEENS1_10collective13CollectiveMmaINS1_35MainloopSm100TmaUmmaWarpSpecializedILi3ELi2ELi4ENS5_IJNS4_1CILi2EEESB_NSA_ILi1EEEEEEEENS5_IJNSA_ILi64EEENSA_ILi128EEESF_EEENS_12float_e4m3_tENS5_IJlSC_lEEESI_SJ_NS4_8TiledMMAINS4_8MMA_AtomIJNS4_10MMA_TraitsINS4_19SM100_MMA_F8F6F4_SSEJSI_SI_fSF_SG_NS4_17integral_constantINS4_4UMMA5MajorELSQ_0EEESR_NSO_INSP_7ScaleInELSS_0EEEST_EEEEEENS4_6LayoutINS5_IJSC_SC_SC_EEENS5_IJNSA_ILi0EEESY_SY_EEEEENS5_IJNS4_10UnderscoreES11_S11_EEEEENS4_23SM90_TMA_LOAD_MULTICASTENS4_14ComposedLayoutINS4_7SwizzleILi2ELi4ELi3EEENS4_18smem_ptr_flag_bitsILi8EEENSW_INS5_IJNSA_ILi8EEESF_EEENS5_IJSF_SC_EEEEEEEvNS4_8identityES14_S1E_vS1F_EENS_8epilogue10collective18CollectiveEpilogueINS1H_23Sm100TmaWarpSpecializedILi2ELi2ELi32ELb0ELb0EEEJSH_NS5_IJNSW_ISF_SC_EES1M_EEESI_SJ_SI_SJ_NS1H_6fusion15FusionCallbacksIS1L_NS1O_17LinearCombinationISI_fSI_fLNS_15FloatRoundStyleE2EEESH_S1N_JEEENS4_5SM1004TMEM4LOAD26SM100_TMEM_LOAD_16dp32b32xENS4_13SM90_TMA_LOADES1E_NS4_39AutoVectorizingCopyWithAssumedAlignmentILi128EEENS4_14SM90_TMA_STOREES1E_S20_S20_EEEvvEEEEvNT_6ParamsE)
        .other          _ZN7cutlass13device_kernelINS_4gemm6kernel13GemmUniversalIN4cute5tupleIJiiiiEEENS1_10collective13CollectiveMmaINS1_35MainloopSm100TmaUmmaWarpSpecializedILi3ELi2ELi4ENS5_IJNS4_1CILi2EEESB_NSA_ILi1EEEEEEEENS5_IJNSA_ILi64EEENSA_ILi128EEESF_EEENS_12float_e4m3_tENS5_IJlSC_lEEESI_SJ_NS4_8TiledMMAINS4_8MMA_AtomIJNS4_10MMA_TraitsINS4_19SM100_MMA_F8F6F4_SSEJSI_SI_fSF_SG_NS4_17integral_constantINS4_4UMMA5MajorELSQ_0EEESR_NSO_INSP_7ScaleInELSS_0EEEST_EEEEEENS4_6LayoutINS5_IJSC_SC_SC_EEENS5_IJNSA_ILi0EEESY_SY_EEEEENS5_IJNS4_10UnderscoreES11_S11_EEEEENS4_23SM90_TMA_LOAD_MULTICASTENS4_14ComposedLayoutINS4_7SwizzleILi2ELi4ELi3EEENS4_18smem_ptr_flag_bitsILi8EEENSW_INS5_IJNSA_ILi8EEESF_EEENS5_IJSF_SC_EEEEEEEvNS4_8identityES14_S1E_vS1F_EENS_8epilogue10collective18CollectiveEpilogueINS1H_23Sm100TmaWarpSpecializedILi2ELi2ELi32ELb0ELb0EEEJSH_NS5_IJNSW_ISF_SC_EES1M_EEESI_SJ_SI_SJ_NS1H_6fusion15FusionCallbacksIS1L_NS1O_17LinearCombinationISI_fSI_fLNS_15FloatRoundStyleE2EEESH_S1N_JEEENS4_5SM1004TMEM4LOAD26SM100_TMEM_LOAD_16dp32b32xENS4_13SM90_TMA_LOADES1E_NS4_39AutoVectorizingCopyWithAssumedAlignmentILi128EEENS4_14SM90_TMA_STOREES1E_S20_S20_EEEvvEEEEvNT_6ParamsE,@"STO_CUDA_ENTRY STV_DEFAULT"
_ZN7cutlass13device_kernelINS_4gemm6kernel13GemmUniversalIN4cute5tupleIJiiiiEEENS1_10collective13CollectiveMmaINS1_35MainloopSm100TmaUmmaWarpSpecializedILi3ELi2ELi4ENS5_IJNS4_1CILi2EEESB_NSA_ILi1EEEEEEEENS5_IJNSA_ILi64EEENSA_ILi128EEESF_EEENS_12float_e4m3_tENS5_IJlSC_lEEESI_SJ_NS4_8TiledMMAINS4_8MMA_AtomIJNS4_10MMA_TraitsINS4_19SM100_MMA_F8F6F4_SSEJSI_SI_fSF_SG_NS4_17integral_constantINS4_4UMMA5MajorELSQ_0EEESR_NSO_INSP_7ScaleInELSS_0EEEST_EEEEEENS4_6LayoutINS5_IJSC_SC_SC_EEENS5_IJNSA_ILi0EEESY_SY_EEEEENS5_IJNS4_10UnderscoreES11_S11_EEEEENS4_23SM90_TMA_LOAD_MULTICASTENS4_14ComposedLayoutINS4_7SwizzleILi2ELi4ELi3EEENS4_18smem_ptr_flag_bitsILi8EEENSW_INS5_IJNSA_ILi8EEESF_EEENS5_IJSF_SC_EEEEEEEvNS4_8identityES14_S1E_vS1F_EENS_8epilogue10collective18CollectiveEpilogueINS1H_23Sm100TmaWarpSpecializedILi2ELi2ELi32ELb0ELb0EEEJSH_NS5_IJNSW_ISF_SC_EES1M_EEESI_SJ_SI_SJ_NS1H_6fusion15FusionCallbacksIS1L_NS1O_17LinearCombinationISI_fSI_fLNS_15FloatRoundStyleE2EEESH_S1N_JEEENS4_5SM1004TMEM4LOAD26SM100_TMEM_LOAD_16dp32b32xENS4_13SM90_TMA_LOADES1E_NS4_39AutoVectorizingCopyWithAssumedAlignmentILi128EEENS4_14SM90_TMA_STOREES1E_S20_S20_EEEvvEEEEvNT_6ParamsE:
[----:B------:R-:W1:Y:S01]  /*0000*/  LDC R1, c[0x0][0x37c] ;  /* 0x0000df00ff017b82 */ /* 0x000e620000000800 */
[----:B------:R-:W2:Y:S01]  /*0010*/  S2R R93, SR_TID.X ;  /* 0x00000000005d7919 */ /* 0x000ea20000002100 */
[----:B------:R-:W3:Y:S01]  /*0020*/  LDCU.64 UR8, c[0x0][0x890] ;  /* 0x00011200ff0877ac */ /* 0x000ee20008000a00 */
[----:B------:R-:W-:Y:S02]  /*0030*/  PRMT R84, RZ, 0x7610, R84 ;  /* 0x00007610ff547816 */ /* 0x000fe40000000054 */
[----:B------:R-:W-:Y:S01]  /*0040*/  ELECT P3, URZ, PT ;  /* 0x0000000000ff782f */ /* 0x000fe20003860000 */
[----:B---3--:R-:W-:-:S04]  /*0050*/  UISETP.NE.U32.AND UP0, UPT, UR8, URZ, UPT ;  /* 0x000000ff0800728c */ /* 0x008fc8000bf05070 */
[----:B------:R-:W-:Y:S01]  /*0060*/  UISETP.NE.AND.EX UP0, UPT, UR9, URZ, UPT, UP0 ;  /* 0x000000ff0900728c */ /* 0x000fe2000bf05300 */
[----:B--2---:R-:W-:-:S05]  /*0070*/  SHF.R.U32.HI R85, RZ, 0x5, R93 ;  /* 0x00000005ff557819 */ /* 0x004fca000001165d */
[----:B------:R-:W2:Y:S02]  /*0080*/  SHFL.IDX PT, R0, R85, RZ, 0x1f ;  /* 0x00001fff55007589 */ /* 0x000ea400000e0000 */
[----:B--2---:R-:W-:Y:S01]  /*0090*/  R2UR UR17, R0 ;  /* 0x00000000001172ca */ /* 0x004fe200000e0000 */
[----:B-1----:R-:W-:-:S14]  /*00a0*/  BRA.U UP0, `(.L_x_0) ;  /* 0x0000000100307547 */ /* 0x002fdc000b800000 */
[----:B------:R-:W1:Y:S02]  /*00b0*/  LDCU.64 UR4, c[0x0][0x888] ;  /* 0x00011100ff0477ac */ /* 0x000e640008000a00 */
[----:B-1----:R-:W-:-:S04]  /*00c0*/  UISETP.NE.U32.AND UP0, UPT, UR4, URZ, UPT ;  /* 0x000000ff0400728c */ /* 0x002fc8000bf05070 */
[----:B------:R-:W-:-:S09]  /*00d0*/  UISETP.NE.AND.EX UP0, UPT, UR5, URZ, UPT, UP0 ;  /* 0x000000ff0500728c */ /* 0x000fd2000bf05300 */
[----:B------:R-:W-:Y:S05]  /*00e0*/  BRA.U !UP0, `(.L_x_1) ;  /* 0x0000000108147547 */ /* 0x000fea000b800000 */
[----:B------:R-:W1:Y:S01]  /*00f0*/  LDC.64 R2, c[0x0][0x888] ;  /* 0x00022200ff027b82 */ /* 0x000e620000000a00 */
[----:B------:R-:W1:Y:S02]  /*0100*/  LDCU.64 UR4, c[0x0][0x358] ;  /* 0x00006b00ff0477ac */ /* 0x000e640008000a00 */
[----:B-1----:R1:W5:Y:S01]  /*0110*/  LDG.E R41, desc[UR4][R2.64] ;  /* 0x0000000402297981 */ /* 0x002362000c1e1900 */
[----:B------:R-:W-:Y:S01]  /*0120*/  HFMA2 R84, -RZ, RZ, 0, 5.9604644775390625e-08 ;  /* 0x00000001ff547431 */ /* 0x000fe200000001ff */
[----:B------:R-:W-:Y:S05]  /*0130*/  BRA `(.L_x_0) ;  /* 0x00000000000c7947 */ /* 0x000fea0003800000 */
.L_x_1:
[----:B------:R-:W1:Y:S01]  /*0140*/  LDCU UR4, c[0x0][0x880] ;  /* 0x00011000ff0477ac */ /* 0x000e620008000800 */
[----:B------:R-:W-:Y:S01]  /*0150*/  HFMA2 R84, -RZ, RZ, 0, 5.9604644775390625e-08 ;  /* 0x00000001ff547431 */ /* 0x000fe200000001ff */
[----:B-1----:R-:W-:-:S07]  /*0160*/  MOV R41, UR4 ;  /* 0x0000000400297c02 */ /* 0x002fce0008000f00 */
.L_x_0:
[----:B------:R-:W2:Y:S02]  /*0170*/  LDCU.64 UR4, c[0x0][0x8b0] ;  /* 0x00011600ff0477ac */ /* 0x000ea40008000a00 */
[----:B--2---:R-:W-:-:S04]  /*0180*/  UISETP.NE.U32.AND UP0, UPT, UR4, URZ, UPT ;  /* 0x000000ff0400728c */ /* 0x004fc8000bf05070 */
[----:B------:R-:W-:-:S09]  /*0190*/  UISETP.NE.AND.EX UP0, UPT, UR5, URZ, UPT, UP0 ;  /* 0x000000ff0500728c */ /* 0x000fd2000bf05300 */
[----:B------:R-:W-:Y:S05]  /*01a0*/  BRA.U UP0, `(.L_x_2) ;  /* 0x0000000100287547 */ /* 0x000fea000b800000 */
[----:B------:R-:W2:Y:S02]  /*01b0*/  LDCU.64 UR4, c[0x0][0x8a8] ;  /* 0x00011500ff0477ac */ /* 0x000ea40008000a00 */
[----:B--2---:R-:W-:-:S04]  /*01c0*/  UISETP.NE.U32.AND UP0, UPT, UR4, URZ, UPT ;  /* 0x000000ff0400728c */ /* 0x004fc8000bf05070 */
[----:B------:R-:W-:-:S09]  /*01d0*/  UISETP.NE.AND.EX UP0, UPT, UR5, URZ, UPT, UP0 ;  /* 0x000000ff0500728c */ /* 0x000fd2000bf05300 */
[----:B------:R-:W-:Y:S05]  /*01e0*/  BRA.U !UP0, `(.L_x_3) ;  /* 0x0000000108107547 */ /* 0x000fea000b800000 */
[----:B------:R-:W2:Y:S01]  /*01f0*/  LDC.64 R38, c[0x0][0x8a8] ;  /* 0x00022a00ff267b82 */ /* 0x000ea20000000a00 */
[----:B------:R-:W2:Y:S02]  /*0200*/  LDCU.64 UR4, c[0x0][0x358] ;  /* 0x00006b00ff0477ac */ /* 0x000ea40008000a00 */
[----:B--2---:R2:W5:Y:S01]  /*0210*/  LDG.E R38, desc[UR4][R38.64] ;  /* 0x0000000426267981 */ /* 0x004562000c1e1900 */
[----:B------:R-:W-:Y:S05]  /*0220*/  BRA `(.L_x_2) ;  /* 0x0000000000087947 */ /* 0x000fea0003800000 */
.L_x_3:
[----:B------:R-:W2:Y:S02]  /*0230*/  LDCU UR4, c[0x0][0x8a0] ;  /* 0x00011400ff0477ac */ /* 0x000ea40008000800 */
[----:B--2---:R-:W-:Y:S02]  /*0240*/  MOV R38, UR4 ;  /* 0x0000000400267c02 */ /* 0x004fe40008000f00 */
.L_x_2:
[----:B------:R-:W-:Y:S01]  /*0250*/  IMAD.U32 R0, RZ, RZ, UR17 ;  /* 0x00000011ff007e24 */ /* 0x000fe2000f8e00ff */
[----:B------:R-:W-:Y:S04]  /*0260*/  BSSY.RECONVERGENT B0, `(.L_x_4) ;  /* 0x000000c000007945 */ /* 0x000fe80003800200 */
[C---:B------:R-:W-:Y:S02]  /*0270*/  ISETP.NE.OR P1, PT, R0.reuse, 0x1, !P3 ;  /* 0x000000010000780c */ /* 0x040fe40005f25670 */
[----:B------:R-:W-:-:S11]  /*0280*/  ISETP.NE.OR P0, PT, R0, 0x3, !P3 ;  /* 0x000000030000780c */ /* 0x000fd60005f05670 */
[----:B------:R-:W-:Y:S05]  /*0290*/  @P1 BRA `(.L_x_5) ;  /* 0x0000000000201947 */ /* 0x000fea0003800000 */
[----:B------:R-:W3:Y:S02]  /*02a0*/  LDCU.64 UR4, c[0x0][0x348] ;  /* 0x00006900ff0477ac */ /* 0x000ee40008000a00 */
[----:B---3--:R-:W-:Y:S02]  /*02b0*/  UIADD3 UR6, UP1, UPT, UR4, 0x80, URZ ;  /* 0x0000008004067890 */ /* 0x008fe4000ff3e0ff */
[----:B------:R-:W-:Y:S02]  /*02c0*/  UIADD3 UR4, UP0, UPT, UR4, 0x180, URZ ;  /* 0x0000018004047890 */ /* 0x000fe4000ff1e0ff */
[----:B------:R-:W-:Y:S02]  /*02d0*/  UIADD3.X UR7, UPT, UPT, URZ, UR5, URZ, UP1, !UPT ;  /* 0x00000005ff077290 */ /* 0x000fe40008ffe4ff */
[----:B------:R-:W-:-:S07]  /*02e0*/  UIADD3.X UR5, UPT, UPT, URZ, UR5, URZ, UP0, !UPT ;  /* 0x00000005ff057290 */ /* 0x000fce00087fe4ff */
[----:B------:R3:W-:Y:S02]  /*02f0*/  UTMACCTL.PF [UR6] ;  /* 0x00000000060079b9 */ /* 0x0007e40008040000 */
[----:B------:R3:W-:Y:S02]  /*0300*/  UTMACCTL.PF [UR4] ;  /* 0x00000000040079b9 */ /* 0x0007e40008040000 */
[----:B---3--:R-:W-:Y:S01]  /*0310*/  NOP ;  /* 0x0000000000007918 */ /* 0x008fe20000000000 */
.L_x_5:
[----:B------:R-:W-:Y:S05]  /*0320*/  BSYNC.RECONVERGENT B0 ;  /* 0x0000000000007941 */ /* 0x000fea0003800200 */
.L_x_4:
[----:B------:R-:W-:Y:S04]  /*0330*/  BSSY.RECONVERGENT B0, `(.L_x_6) ;  /* 0x000000a000007945 */ /* 0x000fe80003800200 */
        /* <DEDUP_REMOVED lines=9> */
.L_x_7:
[----:B------:R-:W-:Y:S05]  /*03d0*/  BSYNC.RECONVERGENT B0 ;  /* 0x0000000000007941 */ /* 0x000fea0003800200 */
.L_x_6:
[----:B------:R-:W3:Y:S01]  /*03e0*/  LDCU.64 UR4, c[0x0][0x888] ;  /* 0x00011100ff0477ac */ /* 0x000ee20008000a00 */
[----:B------:R-:W-:Y:S02]  /*03f0*/  UISETP.EQ.U32.AND UP1, UPT, UR8, URZ, UPT ;  /* 0x000000ff0800728c */ /* 0x000fe4000bf22070 */
[----:B------:R-:W-:Y:S02]  /*0400*/  UPLOP3.LUT UP3, UPT, UPT, UPT, UPT, 0x80, 0x8 ;  /* 0x000000000008789c */ /* 0x000fe40003f6f070 */
[----:B---3--:R-:W-:-:S04]  /*0410*/  UISETP.NE.U32.AND UP0, UPT, UR4, URZ, UPT ;  /* 0x000000ff0400728c */ /* 0x008fc8000bf05070 */
[----:B------:R-:W-:-:S04]  /*0420*/  UISETP.NE.AND.EX UP0, UPT, UR5, URZ, UPT, UP0 ;  /* 0x000000ff0500728c */ /* 0x000fc8000bf05300 */
[----:B------:R-:W-:-:S04]  /*0430*/  UISETP.EQ.OR.EX UP2, UPT, UR9, URZ, !UP0, UP1 ;  /* 0x000000ff0900728c */ /* 0x000fc8000c742710 */
[----:B------:R-:W-:-:S06]  /*0440*/  UP2UR UR4, UPR, URZ, 0x4 ;  /* 0x00000004ff047883 */ /* 0x000fcc0008000000 */
[----:B------:R-:W-:Y:S01]  /*0450*/  MOV R86, UR4 ;  /* 0x0000000400567c02 */ /* 0x000fe20008000f00 */
[----:B------:R-:W-:Y:S06]  /*0460*/  BRA.U !UP2, `(.L_x_8) ;  /* 0x000000010a207547 */ /* 0x000fec000b800000 */
[----:B------:R-:W-:Y:S01]  /*0470*/  UISETP.NE.U32.AND UP1, UPT, UR8, URZ, UPT ;  /* 0x000000ff0800728c */ /* 0x000fe2000bf25070 */
[----:B-----5:R-:W-:Y:S01]  /*0480*/  FSETP.NEU.AND P0, PT, R41, RZ, PT ;  /* 0x000000ff2900720b */ /* 0x020fe20003f0d000 */
[----:B------:R-:W-:Y:S02]  /*0490*/  USEL UR4, URZ, 0xffffffff, UP0 ;  /* 0xffffffffff047887 */ /* 0x000fe40008000000 */
[----:B------:R-:W-:-:S10]  /*04a0*/  UISETP.NE.AND.EX UP1, UPT, UR9, URZ, UPT, UP1 ;  /* 0x000000ff0900728c */ /* 0x000fd4000bf25310 */
[----:B------:R-:W-:Y:S01]  /*04b0*/  VOTEU.ANY UP0, P0 ;  /* 0x0000000000ff7886 */ /* 0x000fe20000000100 */
[----:B------:R-:W-:-:S04]  /*04c0*/  @!UP1 USEL UR4, URZ, 0xffffffff, UP0 ;  /* 0xffffffffff049887 */ /* 0x000fc80008000000 */
[----:B------:R-:W-:-:S04]  /*04d0*/  ULOP3.LUT UR4, UR4, 0x1, URZ, 0xc0, !UPT ;  /* 0x0000000104047892 */ /* 0x000fc8000f8ec0ff */
[----:B------:R-:W-:-:S11]  /*04e0*/  UISETP.NE.U32.AND UP3, UPT, UR4, 0x1, UPT ;  /* 0x000000010400788c */ /* 0x000fd6000bf65070 */
.L_x_8:
[----:B-1----:R-:W1:Y:S01]  /*04f0*/  SHFL.IDX PT, R2, R85, RZ, 0x1f ;  /* 0x00001fff55027589 */ /* 0x002e6200000e0000 */
[----:B------:R-:W-:-:S04]  /*0500*/  UISETP.NE.AND UP0, UPT, UR17, 0x2, UPT ;  /* 0x000000021100788c */ /* 0x000fc8000bf05270 */
[----:B------:R-:W-:Y:S01]  /*0510*/  USEL UR38, URZ, 0x1, UP0 ;  /* 0x00000001ff267887 */ /* 0x000fe20008000000 */
[----:B-1----:R-:W-:-:S13]  /*0520*/  ISETP.NE.AND P0, PT, R2, RZ, PT ;  /* 0x000000ff0200720c */ /* 0x002fda0003f05270 */
[----:B------:R-:W-:Y:S05]  /*0530*/  @P0 BRA `(.L_x_9) ;  /* 0x0000000000500947 */ /* 0x000fea0003800000 */
[----:B------:R-:W1:Y:S01]  /*0540*/  S2UR UR4, SR_CgaCtaId ;  /* 0x00000000000479c3 */ /* 0x000e620000008800 */
[----:B------:R-:W-:Y:S01]  /*0550*/  UMOV UR5, 0x400 ;  /* 0x0000040000057882 */ /* 0x000fe20000000000 */
[----:B------:R-:W-:Y:S01]  /*0560*/  UMOV UR8, 0x1 ;  /* 0x0000000100087882 */ /* 0x000fe20000000000 */
[----:B------:R-:W-:Y:S01]  /*0570*/  UMOV UR6, 0x3 ;  /* 0x0000000300067882 */ /* 0x000fe20000000000 */
[----:B------:R-:W-:-:S04]  /*0580*/  UIADD3 UR8, UPT, UPT, -UR8, 0x100000, URZ ;  /* 0x0010000008087890 */ /* 0x000fc8000fffe1ff */
[----:B------:R-:W-:Y:S02]  /*0590*/  USHF.L.U32 UR9, UR8, 0xb, URZ ;  /* 0x0000000b08097899 */ /* 0x000fe400080006ff */
[----:B------:R-:W-:Y:S02]  /*05a0*/  USHF.L.U32 UR8, UR8, 0x1, URZ ;  /* 0x0000000108087899 */ /* 0x000fe400080006ff */
[----:B------:R-:W-:-:S04]  /*05b0*/  UIADD3 UR6, UPT, UPT, -UR6, 0x100000, URZ ;  /* 0x0010000006067890 */ /* 0x000fc8000fffe1ff */
[----:B------:R-:W-:Y:S02]  /*05c0*/  USHF.L.U32 UR7, UR6, 0xb, URZ ;  /* 0x0000000b06077899 */ /* 0x000fe400080006ff */
[----:B------:R-:W-:Y:S01]  /*05d0*/  USHF.L.U32 UR6, UR6, 0x1, URZ ;  /* 0x0000000106067899 */ /* 0x000fe200080006ff */
[----:B------:R-:W-:Y:S01]  /*05e0*/  ELECT P0, URZ, PT ;  /* 0x0000000000ff782f */ /* 0x000fe20003800000 */
[----:B-1----:R-:W-:Y:S01]  /*05f0*/  ULEA UR4, UR4, UR5, 0x18 ;  /* 0x0000000504047291 */ /* 0x002fe2000f8ec0ff */
[----:B------:R-:W1:Y:S11]  /*0600*/  FENCE.VIEW.ASYNC.S ;  /* 0x00000000000073c6 */ /* 0x000e760000000000 */
[----:B-1----:R1:W3:Y:S01]  /*0610*/  SYNCS.EXCH.64 URZ, [UR4], UR8 ;  /* 0x0000000804ff75b2 */ /* 0x0022e20008000100 */
[----:B------:R1:W4:Y:S01]  /*0620*/  SYNCS.EXCH.64 URZ, [UR4+0x18], UR6 ;  /* 0x0000180604ff75b2 */ /* 0x0003220008000100 */
[----:B------:R1:W1:Y:S01]  /*0630*/  SYNCS.EXCH.64 URZ, [UR4+0x8], UR8 ;  /* 0x0000080804ff75b2 */ /* 0x0002620008000100 */
[----:B------:R1:W1:Y:S01]  /*0640*/  SYNCS.EXCH.64 URZ, [UR4+0x20], UR6 ;  /* 0x0000200604ff75b2 */ /* 0x0002620008000100 */
[----:B------:R1:W1:Y:S01]  /*0650*/  SYNCS.EXCH.64 URZ, [UR4+0x10], UR8 ;  /* 0x0000100804ff75b2 */ /* 0x0002620008000100 */
[----:B------:R1:W1:Y:S01]  /*0660*/  SYNCS.EXCH.64 URZ, [UR4+0x28], UR6 ;  /* 0x0000280604ff75b2 */ /* 0x0002620008000100 */
[----:B------:R-:W-:Y:S01]  /*0670*/  NOP ;  /* 0x0000000000007918 */ /* 0x000fe20000000000 */
.L_x_9:
[----:B------:R-:W2:Y:S01]  /*0680*/  SHFL.IDX PT, R2, R85, RZ, 0x1f ;  /* 0x00001fff55027589 */ /* 0x000ea200000e0000 */
[----:B------:R-:W-:Y:S01]  /*0690*/  NOP ;  /* 0x0000000000007918 */ /* 0x000fe20000000000 */
[----:B--2---:R-:W-:-:S13]  /*06a0*/  ISETP.NE.AND P0, PT, R2, 0x1, PT ;  /* 0x000000010200780c */ /* 0x004fda0003f05270 */
[----:B------:R-:W-:Y:S05]  /*06b0*/  @P0 BRA `(.L_x_10) ;  /* 0x0000000000480947 */ /* 0x000fea0003800000 */
[----:B-1----:R-:W1:Y:S01]  /*06c0*/  S2UR UR4, SR_CgaCtaId ;  /* 0x00000000000479c3 */ /* 0x002e620000008800 */
        /* <DEDUP_REMOVED lines=12> */
[----:B-1----:R2:W1:Y:S01]  /*0790*/  SYNCS.EXCH.64 URZ, [UR4+0x30], UR8 ;  /* 0x0000300804ff75b2 */ /* 0x0024620008000100 */
[----:B------:R2:W1:Y:S01]  /*07a0*/  SYNCS.EXCH.64 URZ, [UR4+0x40], UR6 ;  /* 0x0000400604ff75b2 */ /* 0x0004620008000100 */
[----:B------:R2:W1:Y:S01]  /*07b0*/  SYNCS.EXCH.64 URZ, [UR4+0x38], UR8 ;  /* 0x0000380804ff75b2 */ /* 0x0004620008000100 */
[----:B------:R2:W1:Y:S02]  /*07c0*/  SYNCS.EXCH.64 URZ, [UR4+0x48], UR6 ;  /* 0x0000480604ff75b2 */ /* 0x0004640008000100 */
[----:B--2---:R-:W-:Y:S01]  /*07d0*/  NOP ;  /* 0x0000000000007918 */ /* 0x004fe20000000000 */
.L_x_10:
[----:B------:R-:W2:Y:S01]  /*07e0*/  SHFL.IDX PT, R2, R85, RZ, 0x1f ;  /* 0x00001fff55027589 */ /* 0x000ea200000e0000 */
[----:B------:R-:W-:Y:S01]  /*07f0*/  NOP ;  /* 0x0000000000007918 */ /* 0x000fe20000000000 */
[----:B--2---:R-:W-:-:S13]  /*0800*/  ISETP.NE.AND P0, PT, R2, 0x3, PT ;  /* 0x000000030200780c */ /* 0x004fda0003f05270 */
[----:B------:R-:W-:Y:S05]  /*0810*/  @P0 BRA `(.L_x_11) ;  /* 0x0000000000300947 */ /* 0x000fea0003800000 */
[----:B-1----:R-:W1:Y:S01]  /*0820*/  S2UR UR6, SR_CgaCtaId ;  /* 0x00000000000679c3 */ /* 0x002e620000008800 */
[----:B------:R-:W-:Y:S01]  /*0830*/  UMOV UR4, 0x400 ;  /* 0x0000040000047882 */ /* 0x000fe20000000000 */
[----:B------:R-:W-:Y:S01]  /*0840*/  UMOV UR5, 0x20 ;  /* 0x0000002000057882 */ /* 0x000fe20000000000 */
[----:B------:R-:W-:Y:S01]  /*0850*/  ELECT P0, URZ, PT ;  /* 0x0000000000ff782f */ /* 0x000fe20003800000 */
[----:B-1----:R-:W-:Y:S02]  /*0860*/  ULEA UR6, UR6, UR4, 0x18 ;  /* 0x0000000406067291 */ /* 0x002fe4000f8ec0ff */
[----:B------:R-:W-:-:S04]  /*0870*/  UIADD3 UR4, UPT, UPT, -UR5, 0x100000, URZ ;  /* 0x0010000005047890 */ /* 0x000fc8000fffe1ff */
[----:B------:R-:W-:Y:S02]  /*0880*/  USHF.L.U32 UR5, UR4, 0xb, URZ ;  /* 0x0000000b04057899 */ /* 0x000fe400080006ff */
[----:B------:R-:W-:Y:S01]  /*0890*/  USHF.L.U32 UR4, UR4, 0x1, URZ ;  /* 0x0000000104047899 */ /* 0x000fe200080006ff */
[----:B------:R-:W1:Y:S11]  /*08a0*/  FENCE.VIEW.ASYNC.S ;  /* 0x00000000000073c6 */ /* 0x000e760000000000 */
[----:B-1----:R2:W1:Y:S01]  /*08b0*/  SYNCS.EXCH.64 URZ, [UR6+0x50], UR4 ;  /* 0x0000500406ff75b2 */ /* 0x0024620008000100 */
[----:B------:R2:W1:Y:S02]  /*08c0*/  SYNCS.EXCH.64 URZ, [UR6+0x58], UR4 ;  /* 0x0000580406ff75b2 */ /* 0x0004640008000100 */
[----:B--2---:R-:W-:Y:S01]  /*08d0*/  NOP ;  /* 0x0000000000007918 */ /* 0x004fe20000000000 */
.L_x_11:
[----:B------:R-:W2:Y:S01]  /*08e0*/  SHFL.IDX PT, R2, R85, RZ, 0x1f ;  /* 0x00001fff55027589 */ /* 0x000ea200000e0000 */
[----:B------:R-:W-:Y:S01]  /*08f0*/  NOP ;  /* 0x0000000000007918 */ /* 0x000fe20000000000 */
[----:B--2---:R-:W-:-:S13]  /*0900*/  ISETP.NE.AND P0, PT, R2, 0x4, PT ;  /* 0x000000040200780c */ /* 0x004fda0003f05270 */
[----:B------:R-:W-:Y:S05]  /*0910*/  @P0 BRA `(.L_x_12) ;  /* 0x00000000004c0947 */ /* 0x000fea0003800000 */
[----:B-1----:R-:W1:Y:S01]  /*0920*/  S2UR UR6, SR_CgaCtaId ;  /* 0x00000000000679c3 */ /* 0x002e620000008800 */
[----:B------:R-:W-:Y:S01]  /*0930*/  UMOV UR4, 0x3a0 ;  /* 0x000003a000047882 */ /* 0x000fe20000000000 */
[----:B------:R-:W-:Y:S01]  /*0940*/  UMOV UR5, 0x400 ;  /* 0x0000040000057882 */ /* 0x000fe20000000000 */
[----:B------:R-:W-:Y:S01]  /*0950*/  USEL UR4, UR4, 0x320, UP3 ;  /* 0x0000032004047887 */ /* 0x000fe20009800000 */
[----:B------:R-:W-:Y:S01]  /*0960*/  UMOV UR8, 0x1 ;  /* 0x0000000100087882 */ /* 0x000fe20000000000 */
[----:B------:R-:W-:Y:S01]  /*0970*/  ELECT P0, URZ, PT ;  /* 0x0000000000ff782f */ /* 0x000fe20003800000 */
[----:B------:R-:W-:-:S04]  /*0980*/  UIADD3 UR8, UPT, UPT, -UR8, 0x100000, URZ ;  /* 0x0010000008087890 */ /* 0x000fc8000fffe1ff */
[----:B------:R-:W-:Y:S02]  /*0990*/  USHF.L.U32 UR9, UR8, 0xb, URZ ;  /* 0x0000000b08097899 */ /* 0x000fe400080006ff */
[----:B------:R-:W-:Y:S02]  /*09a0*/  USHF.L.U32 UR8, UR8, 0x1, URZ ;  /* 0x0000000108087899 */ /* 0x000fe400080006ff */
[----:B-1----:R-:W-:Y:S02]  /*09b0*/  ULEA UR6, UR6, UR5, 0x18 ;  /* 0x0000000506067291 */ /* 0x002fe4000f8ec0ff */
[----:B------:R-:W-:-:S04]  /*09c0*/  UIADD3 UR4, UPT, UPT, -UR4, 0x100000, URZ ;  /* 0x0010000004047890 */ /* 0x000fc8000fffe1ff */
[----:B------:R-:W-:Y:S02]  /*09d0*/  USHF.L.U32 UR5, UR4, 0xb, URZ ;  /* 0x0000000b04057899 */ /* 0x000fe400080006ff */
[----:B------:R-:W-:Y:S01]  /*09e0*/  USHF.L.U32 UR4, UR4, 0x1, URZ ;  /* 0x0000000104047899 */ /* 0x000fe200080006ff */
[----:B------:R-:W1:Y:S03]  /*09f0*/  FENCE.VIEW.ASYNC.S ;  /* 0x00000000000073c6 */ /* 0x000e660000000000 */
[----:B-1----:R2:W1:Y:S08]  /*0a00*/  SYNCS.EXCH.64 URZ, [UR6+0x60], UR8 ;  /* 0x0000600806ff75b2 */ /* 0x0024700008000100 */
[----:B------:R2:W1:Y:S01]  /*0a10*/  SYNCS.EXCH.64 URZ, [UR6+0x70], UR4 ;  /* 0x0000700406ff75b2 */ /* 0x0004620008000100 */
[----:B------:R2:W1:Y:S01]  /*0a20*/  SYNCS.EXCH.64 URZ, [UR6+0x68], UR8 ;  /* 0x0000680806ff75b2 */ /* 0x0004620008000100 */
[----:B------:R2:W1:Y:S02]  /*0a30*/  SYNCS.EXCH.64 URZ, [UR6+0x78], UR4 ;  /* 0x0000780406ff75b2 */ /* 0x0004640008000100 */
[----:B--2---:R-:W-:Y:S01]  /*0a40*/  NOP ;  /* 0x0000000000007918 */ /* 0x004fe20000000000 */
.L_x_12:
        /* <DEDUP_REMOVED lines=20> */
[----:B------:R2:W1:Y:S01]  /*0b90*/  SYNCS.EXCH.64 URZ, [UR4+0xa8], UR6 ;  /* 0x0000a80604ff75b2 */ /* 0x0004620008000100 */
[----:B------:R2:W1:Y:S01]  /*0ba0*/  SYNCS.EXCH.64 URZ, [UR4+0x90], UR8 ;  /* 0x0000900804ff75b2 */ /* 0x0004620008000100 */
[----:B------:R2:W1:Y:S01]  /*0bb0*/  SYNCS.EXCH.64 URZ, [UR4+0xb0], UR6 ;  /* 0x0000b00604ff75b2 */ /* 0x0004620008000100 */
[----:B------:R2:W1:Y:S01]  /*0bc0*/  SYNCS.EXCH.64 URZ, [UR4+0x98], UR8 ;  /* 0x0000980804ff75b2 */ /* 0x0004620008000100 */
[----:B------:R2:W1:Y:S02]  /*0bd0*/  SYNCS.EXCH.64 URZ, [UR4+0xb8], UR6 ;  /* 0x0000b80604ff75b2 */ /* 0x0004640008000100 */
[----:B--2---:R-:W-:Y:S01]  /*0be0*/  NOP ;  /* 0x0000000000007918 */ /* 0x004fe20000000000 */
.L_x_13:
[----:B------:R-:W2:Y:S01]  /*0bf0*/  SHFL.IDX PT, R2, R85, RZ, 0x1f ;  /* 0x00001fff55027589 */ /* 0x000ea200000e0000 */
[----:B------:R-:W-:Y:S01]  /*0c00*/  NOP ;  /* 0x0000000000007918 */ /* 0x000fe20000000000 */
[----:B--2---:R-:W-:-:S13]  /*0c10*/  ISETP.NE.AND P0, PT, R2, 0x3, PT ;  /* 0x000000030200780c */ /* 0x004fda0003f05270 */
[----:B------:R-:W-:Y:S05]  /*0c20*/  @P0 BRA `(.L_x_14) ;  /* 0x0000000000380947 */ /* 0x000fea0003800000 */
[----:B------:R-:W2:Y:S01]  /*0c30*/  S2UR UR5, SR_CgaCtaId ;  /* 0x00000000000579c3 */ /* 0x000ea20000008800 */
[----:B-1----:R-:W-:Y:S01]  /*0c40*/  UMOV UR4, 0x400 ;  /* 0x0000040000047882 */ /* 0x002fe20000000000 */
[----:B------:R-:W-:Y:S01]  /*0c50*/  UMOV UR6, 0x20 ;  /* 0x0000002000067882 */ /* 0x000fe20000000000 */
[----:B------:R-:W-:Y:S01]  /*0c60*/  ELECT P0, URZ, PT ;  /* 0x0000000000ff782f */ /* 0x000fe20003800000 */
[----:B------:R-:W-:-:S04]  /*0c70*/  UIADD3 UR6, UPT, UPT, -UR6, 0x100000, URZ ;  /* 0x0010000006067890 */ /* 0x000fc8000fffe1ff */
[----:B------:R-:W-:Y:S02]  /*0c80*/  USHF.L.U32 UR7, UR6, 0xb, URZ ;  /* 0x0000000b06077899 */ /* 0x000fe400080006ff */
[----:B------:R-:W-:Y:S02]  /*0c90*/  USHF.L.U32 UR6, UR6, 0x1, URZ ;  /* 0x0000000106067899 */ /* 0x000fe400080006ff */
[----:B--2---:R-:W-:Y:S01]  /*0ca0*/  ULEA UR4, UR5, UR4, 0x18 ;  /* 0x0000000405047291 */ /* 0x004fe2000f8ec0ff */
[----:B------:R-:W1:Y:S11]  /*0cb0*/  FENCE.VIEW.ASYNC.S ;  /* 0x00000000000073c6 */ /* 0x000e760000000000 */
[----:B-1----:R2:W1:Y:S01]  /*0cc0*/  SYNCS.EXCH.64 URZ, [UR4+0xc0], UR6 ;  /* 0x0000c00604ff75b2 */ /* 0x0024620008000100 */
[----:B------:R2:W1:Y:S01]  /*0cd0*/  SYNCS.EXCH.64 URZ, [UR4+0xd0], UR6 ;  /* 0x0000d00604ff75b2 */ /* 0x0004620008000100 */
[----:B------:R2:W1:Y:S01]  /*0ce0*/  SYNCS.EXCH.64 URZ, [UR4+0xc8], UR6 ;  /* 0x0000c80604ff75b2 */ /* 0x0004620008000100 */
[----:B------:R2:W1:Y:S02]  /*0cf0*/  SYNCS.EXCH.64 URZ, [UR4+0xd8], UR6 ;  /* 0x0000d80604ff75b2 */ /* 0x0004640008000100 */
[----:B--2---:R-:W-:Y:S01]  /*0d00*/  NOP ;  /* 0x0000000000007918 */ /* 0x004fe20000000000 */
.L_x_14:
[----:B-1----:R-:W1:Y:S01]  /*0d10*/  LDCU UR4, c[0x0][0x36c] ;  /* 0x00006d80ff0477ac */ /* 0x002e620008000800 */
[----:B------:R-:W-:Y:S01]  /*0d20*/  ISETP.NE.OR P3, PT, R0, 0x2, !P3 ;  /* 0x000000020000780c */ /* 0x000fe20005f65670 */
[----:B------:R-:W-:Y:S01]  /*0d30*/  NOP ;  /* 0x0000000000007918 */ /* 0x000fe20000000000 */
[----:B------:R-:W-:Y:S01]  /*0d40*/  LOP3.LUT R0, R93, 0x1f, RZ, 0xc0, !PT ;  /* 0x0000001f5d007812 */ /* 0x000fe200078ec0ff */
[----:B------:R-:W-:Y:S02]  /*0d50*/  UISETP.NE.AND UP4, UPT, UR17, URZ, UPT ;  /* 0x000000ff1100728c */ /* 0x000fe4000bf85270 */
[----:B-1----:R-:W-:-:S09]  /*0d60*/  UISETP.EQ.U32.AND UP5, UPT, UR4, 0x1, UPT ;  /* 0x000000010400788c */ /* 0x002fd2000bfa2070 */
[----:B------:R-:W-:Y:S05]  /*0d70*/  BRA.U !UP5, `(.L_x_15) ;  /* 0x000000010d087547 */ /* 0x000fea000b800000 */
[----:B---34-:R-:W-:Y:S01]  /*0d80*/  UCGABAR_ARV ;  /* 0x00000000000079c7 */ /* 0x018fe20008000000 */
[----:B------:R-:W-:Y:S05]  /*0d90*/  BRA `(.L_x_16) ;  /* 0x0000000000047947 */ /* 0x000fea0003800000 */
.L_x_15:
[----:B---34-:R-:W-:Y:S01]  /*0da0*/  NOP ;  /* 0x0000000000007918 */ /* 0x018fe20000000000 */
.L_x_16:
[----:B------:R-:W1:Y:S01]  /*0db0*/  S2UR UR16, SR_CTAID.X ;  /* 0x00000000001079c3 */ /* 0x000e620000002500 */
[----:B------:R-:W-:-:S05]  /*0dc0*/  CS2R.32 R3, SR_CgaSize ;  /* 0x0000000000037805 */ /* 0x000fca0000008a00 */
[----:B------:R-:W-:-:S05]  /*0dd0*/  IMAD R3, R3, -0xa0, RZ ;  /* 0xffffff6003037824 */ /* 0x000fca00078e02ff */
[----:B------:R-:W-:-:S14]  /*0de0*/  R2UR UR5, R3 ;  /* 0x00000000030572ca */ /* 0x000fdc00000e0000 */
[----:B------:R-:W2:Y:S01]  /*0df0*/  LDCU UR5, c[0x0][UR5+0x2b0] ;  /* 0x00005600050577ac */ /* 0x000ea20008000800 */
[----:B------:R-:W-:-:S05]  /*0e00*/  CS2R.32 R3, SR_CgaSize ;  /* 0x0000000000037805 */ /* 0x000fca0000008a00 */
[----:B------:R-:W-:-:S05]  /*0e10*/  IMAD R3, R3, -0xa0, RZ ;  /* 0xffffff6003037824 */ /* 0x000fca00078e02ff */
[----:B------:R-:W-:-:S14]  /*0e20*/  R2UR UR4, R3 ;  /* 0x00000000030472ca */ /* 0x000fdc00000e0000 */
[----:B------:R-:W3:Y:S01]  /*0e30*/  LDCU UR4, c[0x0][UR4+0x2b4] ;  /* 0x00005680040477ac */ /* 0x000ee20008000800 */
[----:B------:R-:W4:Y:S01]  /*0e40*/  S2UR UR20, SR_CTAID.Y ;  /* 0x00000000001479c3 */ /* 0x000f220000002600 */
[----:B------:R-:W-:-:S05]  /*0e50*/  CS2R.32 R3, SR_CgaSize ;  /* 0x0000000000037805 */ /* 0x000fca0000008a00 */
[----:B------:R-:W-:-:S05]  /*0e60*/  IMAD R3, R3, -0xa0, RZ ;  /* 0xffffff6003037824 */ /* 0x000fca00078e02ff */
[----:B------:R-:W-:-:S14]  /*0e70*/  R2UR UR59, R3 ;  /* 0x00000000033b72ca */ /* 0x000fdc00000e0000 */
[----:B------:R-:W3:Y:S01]  /*0e80*/  LDCU UR59, c[0x0][UR59+0x2a0] ;  /* 0x000054003b3b77ac */ /* 0x000ee20008000800 */
[----:B------:R-:W-:-:S05]  /*0e90*/  CS2R.32 R3, SR_CgaSize ;  /* 0x0000000000037805 */ /* 0x000fca0000008a00 */
[----:B------:R-:W-:-:S05]  /*0ea0*/  IMAD R3, R3, -0xa0, RZ ;  /* 0xffffff6003037824 */ /* 0x000fca00078e02ff */
[----:B------:R-:W-:-:S14]  /*0eb0*/  R2UR UR62, R3 ;  /* 0x00000000033e72ca */ /* 0x000fdc00000e0000 */
[----:B------:R-:W3:Y:S01]  /*0ec0*/  LDCU UR62, c[0x0][UR62+0x2a4] ;  /* 0x000054803e3e77ac */ /* 0x000ee20008000800 */
[----:B------:R-:W3:Y:S01]  /*0ed0*/  S2UR UR7, SR_CgaCtaId ;  /* 0x00000000000779c3 */ /* 0x000ee20000008800 */
[----:B------:R-:W3:Y:S01]  /*0ee0*/  LDCU UR21, c[0x0][0xb24] ;  /* 0x00016480ff1577ac */ /* 0x000ee20008000800 */
[----:B------:R-:W3:Y:S01]  /*0ef0*/  LDCU UR42, c[0x0][0xb24] ;  /* 0x00016480ff2a77ac */ /* 0x000ee20008000800 */
[----:B-1----:R-:W-:Y:S01]  /*0f00*/  I2FP.F32.U32 R3, UR16 ;  /* 0x0000001000037c45 */ /* 0x002fe20008201000 */
[----:B------:R-:W1:Y:S04]  /*0f10*/  LDCU UR29, c[0x0][0xb30] ;  /* 0x00016600ff1d77ac */ /* 0x000e680008000800 */
[----:B--2---:R-:W-:Y:S01]  /*0f20*/  FMUL R3, R3, UR5 ;  /* 0x0000000503037c20 */ /* 0x004fe20008400000 */
[----:B------:R-:W-:Y:S01]  /*0f30*/  UMOV UR34, 0x5 ;  /* 0x0000000500227882 */ /* 0x000fe20000000000 */
[----:B----4-:R-:W-:-:S04]  /*0f40*/  I2FP.F32.U32 R2, UR20 ;  /* 0x0000001400027c45 */ /* 0x010fc80008201000 */
[----:B------:R-:W2:Y:S01]  /*0f50*/  F2I.U32.TRUNC.NTZ R3, R3 ;  /* 0x0000000300037305 */ /* 0x000ea2000020f000 */
[----:B---3--:R-:W-:Y:S01]  /*0f60*/  FMUL R2, R2, UR4 ;  /* 0x0000000402027c20 */ /* 0x008fe20008400000 */
[----:B------:R-:W-:Y:S02]  /*0f70*/  ULOP3.LUT UR5, UR7, 0x2, URZ, 0xc0, !UPT ;  /* 0x0000000207057892 */ /* 0x000fe4000f8ec0ff */
[----:B------:R-:W-:-:S04]  /*0f80*/  ULOP3.LUT UR49, UR7, 0x1, URZ, 0xc0, !UPT ;  /* 0x0000000107317892 */ /* 0x000fc8000f8ec0ff */
[----:B------:R-:W3:Y:S01]  /*0f90*/  F2I.U32.TRUNC.NTZ R2, R2 ;  /* 0x0000000200027305 */ /* 0x000ee2000020f000 */
[----:B------:R-:W-:Y:S02]  /*0fa0*/  UISETP.GT.U32.AND UP0, UPT, UR5, 0xffff, UPT ;  /* 0x0000ffff0500788c */ /* 0x000fe4000bf04070 */
[----:B------:R-:W-:Y:S02]  /*0fb0*/  UISETP.GT.U32.AND UP1, UPT, UR49, 0xffff, UPT ;  /* 0x0000ffff3100788c */ /* 0x000fe4000bf24070 */
[----:B------:R-:W-:Y:S01]  /*0fc0*/  USEL UR26, UR5, 0xffff, !UP0 ;  /* 0x0000ffff051a7887 */ /* 0x000fe2000c000000 */
[----:B--2---:R-:W-:Y:S01]  /*0fd0*/  R2UR UR4, R3 ;  /* 0x00000000030472ca */ /* 0x004fe200000e0000 */
[----:B------:R-:W-:Y:S02]  /*0fe0*/  USHF.R.U32.HI UR32, URZ, 0x1, UR7 ;  /* 0x00000001ff207899 */ /* 0x000fe40008011607 */
[----:B------:R-:W-:Y:S02]  /*0ff0*/  USHF.L.U32 UR31, UR7, 0xa, URZ ;  /* 0x0000000a071f7899 */ /* 0x000fe400080006ff */
[----:B------:R-:W-:-:S02]  /*1000*/  USHF.L.U32 UR30, UR7, 0xc, URZ ;  /* 0x0000000c071e7899 */ /* 0x000fc400080006ff */
[----:B------:R-:W-:Y:S01]  /*1010*/  USEL UR27, UR49, 0xffff, !UP1 ;  /* 0x0000ffff311b7887 */ /* 0x000fe2000c800000 */
[----:B---3--:R-:W-:Y:S02]  /*1020*/  R2UR UR6, R2 ;  /* 0x00000000020672ca */ /* 0x008fe400000e0000 */
[----:B------:R-:W-:-:S03]  /*1030*/  PRMT R2, RZ, 0x7610, R2 ;  /* 0x00007610ff027816 */ /* 0x000fc60000000002 */
[----:B------:R-:W-:-:S04]  /*1040*/  UIADD3 UR5, UPT, UPT, -UR4, URZ, URZ ;  /* 0x000000ff04057290 */ /* 0x000fc8000fffe1ff */
[----:B------:R-:W-:-:S04]  /*1050*/  UIMAD UR59, UR59, UR5, UR16 ;  /* 0x000000053b3b72a4 */ /* 0x000fc8000f8e0210 */
[----:B------:R-:W-:-:S04]  /*1060*/  UIADD3 UR4, UPT, UPT, -UR6, URZ, URZ ;  /* 0x000000ff06047290 */ /* 0x000fc8000fffe1ff */
[----:B------:R-:W-:Y:S01]  /*1070*/  UIMAD UR62, UR62, UR4, UR20 ;  /* 0x000000043e3e72a4 */ /* 0x000fe2000f8e0214 */
[----:B-1----:R-:W-:Y:S11]  /*1080*/  BRA.U UP4, `(.L_x_17) ;  /* 0x00000001043c7547 */ /* 0x002ff6000b800000 */
[----:B------:R-:W-:Y:S02]  /*1090*/  UISETP.NE.AND UP0, UPT, UR62, URZ, UPT ;  /* 0x000000ff3e00728c */ /* 0x000fe4000bf05270 */
[----:B------:R-:W-:Y:S02]  /*10a0*/  UISETP.NE.AND UP1, UPT, UR62, 0x1, UPT ;  /* 0x000000013e00788c */ /* 0x000fe4000bf25270 */
[----:B------:R-:W-:Y:S02]  /*10b0*/  UISETP.NE.AND UP2, UPT, UR59, URZ, UP0 ;  /* 0x000000ff3b00728c */ /* 0x000fe40008745270 */
[----:B------:R-:W-:Y:S02]  /*10c0*/  USEL UR4, URZ, 0x2, UP0 ;  /* 0x00000002ff047887 */ /* 0x000fe40008000000 */
[----:B------:R-:W-:Y:S02]  /*10d0*/  USEL UR8, URZ, 0x1, UP2 ;  /* 0x00000001ff087887 */ /* 0x000fe40009000000 */
[----:B------:R-:W-:-:S02]  /*10e0*/  UISETP.NE.AND UP2, UPT, UR59, URZ, UPT ;  /* 0x000000ff3b00728c */ /* 0x000fc4000bf45270 */
[----:B------:R-:W-:Y:S02]  /*10f0*/  USEL UR5, URZ, 0x4, UP1 ;  /* 0x00000004ff057887 */ /* 0x000fe40008800000 */
[----:B------:R-:W-:Y:S02]  /*1100*/  UISETP.NE.AND UP0, UPT, UR59, 0x1, UPT ;  /* 0x000000013b00788c */ /* 0x000fe4000bf05270 */
[----:B------:R-:W-:Y:S02]  /*1110*/  USEL UR6, URZ, 0x8, UP1 ;  /* 0x00000008ff067887 */ /* 0x000fe40008800000 */
[----:B------:R-:W-:Y:S02]  /*1120*/  USEL UR7, UR5, 0x4, UP2 ;  /* 0x0000000405077887 */ /* 0x000fe40009000000 */
[----:B------:R-:W-:Y:S02]  /*1130*/  USEL UR4, UR4, 0x2, UP0 ;  /* 0x0000000204047887 */ /* 0x000fe40008000000 */
[----:B------:R-:W-:-:S02]  /*1140*/  USEL UR5, UR6, 0x8, UP0 ;  /* 0x0000000806057887 */ /* 0x000fc40008000000 */
[----:B------:R-:W-:-:S04]  /*1150*/  UIADD3 UR4, UPT, UPT, UR4, UR7, UR8 ;  /* 0x0000000704047290 */ /* 0x000fc8000fffe008 */
[----:B------:R-:W-:-:S06]  /*1160*/  UIADD3 UR4, UPT, UPT, UR4, UR5, URZ ;  /* 0x0000000504047290 */ /* 0x000fcc000fffe0ff */
[----:B------:R-:W-:-:S07]  /*1170*/  MOV R2, UR4 ;  /* 0x0000000400027c02 */ /* 0x000fce0008000f00 */
.L_x_17:
[----:B------:R-:W1:Y:S01]  /*1180*/  S2UR UR36, SR_CTAID.Z ;  /* 0x00000000002479c3 */ /* 0x000e620000002700 */
[----:B------:R-:W-:Y:S01]  /*1190*/  UISETP.GE.AND UP0, UPT, UR21, 0x1, UPT ;  /* 0x000000011500788c */ /* 0x000fe2000bf06270 */
[----:B------:R-:W-:-:S08]  /*11a0*/  UMOV UR33, 0x3 ;  /* 0x0000000300217882 */ /* 0x000fd00000000000 */
[----:B------:R-:W-:Y:S05]  /*11b0*/  BRA.U !UP0, `(.L_x_18) ;  /* 0x0000000108d47547 */ /* 0x000fea000b800000 */
[----:B------:R-:W2:Y:S01]  /*11c0*/  LDCU.128 UR12, c[0x0][0xb10] ;  /* 0x00016200ff0c77ac */ /* 0x000ea20008000c00 */
[----:B------:R-:W3:Y:S01]  /*11d0*/  LDCU UR6, c[0x0][0x370] ;  /* 0x00006e00ff0677ac */ /* 0x000ee20008000800 */
[----:B------:R-:W4:Y:S01]  /*11e0*/  LDCU UR5, c[0x0][0x374] ;  /* 0x00006e80ff0577ac */ /* 0x000f220008000800 */
[----:B------:R-:W1:Y:S01]  /*11f0*/  LDCU UR28, c[0x0][0xb0c] ;  /* 0x00016180ff1c77ac */ /* 0x000e620008000800 */
[----:B------:R-:W1:Y:S01]  /*1200*/  LDCU UR4, c[0x0][0xb20] ;  /* 0x00016400ff0477ac */ /* 0x000e620008000800 */
[----:B------:R-:W1:Y:S01]  /*1210*/  LDCU.64 UR8, c[0x0][0xb28] ;  /* 0x00016500ff0877ac */ /* 0x000e620008000a00 */
[----:B--2---:R-:W-:Y:S02]  /*1220*/  UISETP.NE.AND UP0, UPT, UR14, 0x1, UPT ;  /* 0x000000010e00788c */ /* 0x004fe4000bf05270 */
[----:B----4-:R-:W-:Y:S02]  /*1230*/  UIMAD.WIDE.U32 UR10, UR5, UR15, URZ ;  /* 0x0000000f050a72a5 */ /* 0x010fe4000f8e00ff */
[----:B---3--:R-:W-:-:S02]  /*1240*/  UIMAD.WIDE.U32 UR22, UR6, UR12, URZ ;  /* 0x0000000c061672a5 */ /* 0x008fc4000f8e00ff */
[----:B-1----:R-:W-:Y:S02]  /*1250*/  UISETP.NE.AND UP1, UPT, UR28, 0x1, UPT ;  /* 0x000000011c00788c */ /* 0x002fe4000bf25270 */
[----:B------:R-:W-:Y:S01]  /*1260*/  UISETP.NE.AND UP2, UPT, UR21, 0x1, UPT ;  /* 0x000000011500788c */ /* 0x000fe2000bf45270 */
[----:B------:R-:W-:Y:S02]  /*1270*/  UMOV UR10, UR11 ;  /* 0x0000000b000a7c82 */ /* 0x000fe40008000000 */
[----:B------:R-:W-:Y:S01]  /*1280*/  UMOV UR22, UR23 ;  /* 0x0000001700167c82 */ /* 0x000fe20008000000 */
[----:B------:R-:W-:Y:S02]  /*1290*/  @UP0 USHF.R.U32.HI UR5, URZ, UR4, UR10 ;  /* 0x00000004ff050299 */ /* 0x000fe4000801160a */
[----:B------:R-:W-:Y:S02]  /*12a0*/  UIMAD.WIDE.U32 UR24, UR20, UR15, URZ ;  /* 0x0000000f141872a5 */ /* 0x000fe4000f8e00ff */
[----:B------:R-:W-:-:S02]  /*12b0*/  UIMAD.WIDE.U32 UR10, UR5, UR8, URZ ;  /* 0x00000008050a72a5 */ /* 0x000fc4000f8e00ff */
[----:B------:R-:W-:Y:S02]  /*12c0*/  @UP1 USHF.R.U32.HI UR6, URZ, UR13, UR22 ;  /* 0x0000000dff061299 */ /* 0x000fe40008011616 */
[----:B------:R-:W-:Y:S02]  /*12d0*/  UIMAD.WIDE.U32 UR18, UR16, UR12, URZ ;  /* 0x0000000c101272a5 */ /* 0x000fe4000f8e00ff */
[----:B------:R-:W-:Y:S01]  /*12e0*/  UIMAD.WIDE.U32 UR22, UR6, UR8, URZ ;  /* 0x00000008061672a5 */ /* 0x000fe2000f8e00ff */
[----:B------:R-:W-:Y:S01]  /*12f0*/  UMOV UR24, UR25 ;  /* 0x0000001900187c82 */ /* 0x000fe20008000000 */
[----:B------:R-:W-:Y:S01]  /*1300*/  UMOV UR10, UR11 ;  /* 0x0000000b000a7c82 */ /* 0x000fe20008000000 */
[----:B------:R-:W-:Y:S02]  /*1310*/  USHF.R.U32.HI UR24, URZ, UR4, UR24 ;  /* 0x00000004ff187299 */ /* 0x000fe40008011618 */
[----:B------:R-:W-:Y:S02]  /*1320*/  @UP2 USHF.R.U32.HI UR5, URZ, UR9, UR10 ;  /* 0x00000009ff052299 */ /* 0x000fe4000801160a */
[----:B------:R-:W-:Y:S01]  /*1330*/  UMOV UR7, UR23 ;  /* 0x0000001700077c82 */ /* 0x000fe20008000000 */
[----:B------:R-:W-:Y:S01]  /*1340*/  UMOV UR18, UR19 ;  /* 0x0000001300127c82 */ /* 0x000fe20008000000 */
[----:B------:R-:W-:-:S02]  /*1350*/  @UP2 USHF.R.U32.HI UR6, URZ, UR9, UR7 ;  /* 0x00000009ff062299 */ /* 0x000fc40008011607 */
[----:B------:R-:W-:Y:S02]  /*1360*/  USHF.R.U32.HI UR18, URZ, UR13, UR18 ;  /* 0x0000000dff127299 */ /* 0x000fe40008011612 */
[----:B------:R-:W-:Y:S02]  /*1370*/  USEL UR4, UR20, UR24, !UP0 ;  /* 0x0000001814047287 */ /* 0x000fe4000c000000 */
[----:B------:R-:W-:Y:S02]  /*1380*/  UIMAD UR7, UR5, UR21, URZ ;  /* 0x00000015050772a4 */ /* 0x000fe4000f8e02ff */
[----:B------:R-:W-:Y:S02]  /*1390*/  USEL UR5, UR16, UR18, !UP1 ;  /* 0x0000001210057287 */ /* 0x000fe4000c800000 */
[----:B------:R-:W-:Y:S02]  /*13a0*/  UIMAD UR12, UR6, UR21, URZ ;  /* 0x00000015060c72a4 */ /* 0x000fe4000f8e02ff */
[----:B------:R-:W-:-:S02]  /*13b0*/  UISETP.GE.AND UP0, UPT, UR4, UR7, UPT ;  /* 0x000000070400728c */ /* 0x000fc4000bf06270 */
[----:B------:R-:W-:Y:S02]  /*13c0*/  UIMAD.WIDE.U32 UR10, UR4, UR8, URZ ;  /* 0x00000008040a72a5 */ /* 0x000fe4000f8e00ff */
[----:B------:R-:W-:Y:S02]  /*13d0*/  UISETP.GE.OR UP0, UPT, UR5, UR12, UP0 ;  /* 0x0000000c0500728c */ /* 0x000fe40008706670 */
[----:B------:R-:W-:Y:S02]  /*13e0*/  UIMAD.WIDE.U32 UR12, UR5, UR8, URZ ;  /* 0x00000008050c72a5 */ /* 0x000fe4000f8e00ff */
[----:B------:R-:W-:Y:S01]  /*13f0*/  UIADD3 UR10, UPT, UPT, -UR4, URZ, URZ ;  /* 0x000000ff040a7290 */ /* 0x000fe2000fffe1ff */
[----:B------:R-:W-:Y:S01]  /*1400*/  UMOV UR8, UR11 ;  /* 0x0000000b00087c82 */ /* 0x000fe20008000000 */
[----:B------:R-:W-:Y:S02]  /*1410*/  UIADD3 UR11, UPT, UPT, -UR5, URZ, URZ ;  /* 0x000000ff050b7290 */ /* 0x000fe4000fffe1ff */
[----:B------:R-:W-:-:S03]  /*1420*/  USHF.R.U32.HI UR8, URZ, UR9, UR8 ;  /* 0x00000009ff087299 */ /* 0x000fc60008011608 */
[----:B------:R-:W-:Y:S01]  /*1430*/  @!UP0 UMOV UR7, UR13 ;  /* 0x0000000d00078c82 */ /* 0x000fe20008000000 */
[----:B------:R-:W-:Y:S02]  /*1440*/  UIMAD UR20, UR14, UR10, UR20 ;  /* 0x0000000a0e1472a4 */ /* 0x000fe4000f8e0214 */
[----:B------:R-:W-:Y:S02]  /*1450*/  USEL UR8, UR4, UR8, !UP2 ;  /* 0x0000000804087287 */ /* 0x000fe4000d000000 */
[----:B------:R-:W-:Y:S02]  /*1460*/  @!UP0 USHF.R.U32.HI UR7, URZ, UR9, UR7 ;  /* 0x00000009ff078299 */ /* 0x000fe40008011607 */
[----:B------:R-:W-:Y:S02]  /*1470*/  UIADD3 UR9, UPT, UPT, -UR8, URZ, URZ ;  /* 0x000000ff08097290 */ /* 0x000fe4000fffe1ff */
[----:B------:R-:W-:Y:S02]  /*1480*/  @!UP0 USEL UR7, UR5, UR7, !UP2 ;  /* 0x0000000705078287 */ /* 0x000fe4000d000000 */
[----:B------:R-:W-:-:S02]  /*1490*/  UIMAD UR9, UR21, UR9, UR4 ;  /* 0x00000009150972a4 */ /* 0x000fc4000f8e0204 */
[----:B------:R-:W-:Y:S02]  /*14a0*/  @!UP0 UIADD3 UR8, UPT, UPT, UR8, -UR7, URZ ;  /* 0x8000000708088290 */ /* 0x000fe4000fffe0ff */
[----:B------:R-:W-:Y:S02]  /*14b0*/  @!UP0 UIMAD UR6, UR9, UR6, UR7 ;  /* 0x00000006090682a4 */ /* 0x000fe4000f8e0207 */
[----:B------:R-:W-:Y:S02]  /*14c0*/  @!UP0 UIMAD UR4, UR8, UR21, UR5 ;  /* 0x00000015080482a4 */ /* 0x000fe4000f8e0205 */
[----:B------:R-:W-:Y:S02]  /*14d0*/  UIMAD UR16, UR28, UR11, UR16 ;  /* 0x0000000b1c1072a4 */ /* 0x000fe4000f8e0210 */
[----:B------:R-:W-:Y:S01]  /*14e0*/  UIMAD UR20, UR4, UR14, UR20 ;  /* 0x0000000e041472a4 */ /* 0x000fe2000f8e0214 */
[----:B------:R-:W-:Y:S02]  /*14f0*/  @!UP0 UMOV UR5, UR6 ;  /* 0x0000000600058c82 */ /* 0x000fe40008000000 */
[----:B------:R-:W-:-:S12]  /*1500*/  UIMAD UR16, UR5, UR28, UR16 ;  /* 0x0000001c051072a4 */ /* 0x000fd8000f8e0210 */
.L_x_18:
[----:B------:R-:W-:Y:S02]  /*1510*/  UISETP.NE.AND UP1, UPT, UR29, 0x1, UPT ;  /* 0x000000011d00788c */ /* 0x000fe4000bf25270 */
[----:B------:R-:W-:Y:S02]  /*1520*/  ULOP3.LUT UR27, UR27, 0xffff, URZ, 0xc0, !UPT ;  /* 0x0000ffff1b1b7892 */ /* 0x000fe4000f8ec0ff */
[----:B------:R-:W-:Y:S02]  /*1530*/  ULOP3.LUT UR26, UR26, 0xffff, URZ, 0xc0, !UPT ;  /* 0x0000ffff1a1a7892 */ /* 0x000fe4000f8ec0ff */
[----:B------:R-:W-:Y:S02]  /*1540*/  UISETP.NE.AND UP0, UPT, UR17, 0x2, UPT ;  /* 0x000000021100788c */ /* 0x000fe4000bf05270 */
[----:B------:R-:W-:Y:S02]  /*1550*/  ULOP3.LUT UR31, UR31, 0x800, URZ, 0xc0, !UPT ;  /* 0x000008001f1f7892 */ /* 0x000fe4000f8ec0ff */
[----:B------:R-:W-:-:S02]  /*1560*/  ULOP3.LUT UR30, UR30, 0x1000, URZ, 0xc0, !UPT ;  /* 0x000010001e1e7892 */ /* 0x000fc4000f8ec0ff */
[----:B------:R-:W-:Y:S02]  /*1570*/  USHF.L.U32 UR27, UR34, UR27, URZ ;  /* 0x0000001b221b7299 */ /* 0x000fe400080006ff */
[----:B------:R-:W-:Y:S01]  /*1580*/  USHF.L.U32 UR26, UR33, UR26, URZ ;  /* 0x0000001a211a7299 */ /* 0x000fe200080006ff */
[----:B------:R-:W-:Y:S11]  /*1590*/  BRA.U UP1, `(.L_x_19) ;  /* 0x0000000101447547 */ /* 0x000ff6000b800000 */
[----:B------:R-:W2:Y:S01]  /*15a0*/  LDCU.128 UR8, c[0x0][0xb10] ;  /* 0x00016200ff0877ac */ /* 0x000ea20008000c00 */
[----:B------:R-:W3:Y:S01]  /*15b0*/  LDCU UR12, c[0x0][0xb0c] ;  /* 0x00016180ff0c77ac */ /* 0x000ee20008000800 */
[----:B------:R-:W4:Y:S01]  /*15c0*/  LDCU UR13, c[0x0][0xb20] ;  /* 0x00016400ff0d77ac */ /* 0x000f220008000800 */
[----:B--2---:R-:W-:Y:S02]  /*15d0*/  UIMAD.WIDE.U32 UR6, UR16, UR8, URZ ;  /* 0x00000008100672a5 */ /* 0x004fe4000f8e00ff */
[----:B------:R-:W-:Y:S02]  /*15e0*/  UIMAD.WIDE.U32 UR4, UR20, UR11, URZ ;  /* 0x0000000b140472a5 */ /* 0x000fe4000f8e00ff */
[----:B---3--:R-:W-:Y:S02]  /*15f0*/  UISETP.NE.AND UP2, UPT, UR12, 0x1, UPT ;  /* 0x000000010c00788c */ /* 0x008fe4000bf45270 */
[----:B------:R-:W-:Y:S01]  /*1600*/  UISETP.NE.AND UP1, UPT, UR10, 0x1, UPT ;  /* 0x000000010a00788c */ /* 0x000fe2000bf25270 */
[----:B------:R-:W-:-:S02]  /*1610*/  UMOV UR6, UR7 ;  /* 0x0000000700067c82 */ /* 0x000fc40008000000 */
[----:B------:R-:W-:Y:S01]  /*1620*/  UMOV UR4, UR5 ;  /* 0x0000000500047c82 */ /* 0x000fe20008000000 */
[----:B------:R-:W-:Y:S02]  /*1630*/  USHF.R.U32.HI UR6, URZ, UR9, UR6 ;  /* 0x00000009ff067299 */ /* 0x000fe40008011606 */
[----:B----4-:R-:W-:Y:S02]  /*1640*/  USHF.R.U32.HI UR4, URZ, UR13, UR4 ;  /* 0x0000000dff047299 */ /* 0x010fe40008011604 */
[----:B------:R-:W-:Y:S02]  /*1650*/  USEL UR5, UR16, UR6, !UP2 ;  /* 0x0000000610057287 */ /* 0x000fe4000d000000 */
[----:B------:R-:W-:-:S04]  /*1660*/  USEL UR4, UR20, UR4, !UP1 ;  /* 0x0000000414047287 */ /* 0x000fc8000c800000 */
[----:B------:R-:W-:Y:S02]  /*1670*/  UIADD3 UR6, UPT, UPT, UR5, -UR4, URZ ;  /* 0x8000000405067290 */ /* 0x000fe4000fffe0ff */
[----:B------:R-:W-:Y:S02]  /*1680*/  UIADD3 UR4, UPT, UPT, -UR5, UR4, URZ ;  /* 0x0000000405047290 */ /* 0x000fe4000fffe1ff */
[----:B------:R-:W-:Y:S02]  /*1690*/  UIMAD UR20, UR6, UR10, UR20 ;  /* 0x0000000a061472a4 */ /* 0x000fe4000f8e0214 */
[----:B------:R-:W-:-:S12]  /*16a0*/  UIMAD UR16, UR4, UR12, UR16 ;  /* 0x0000000c041072a4 */ /* 0x000fd8000f8e0210 */
.L_x_19:
[----:B------:R-:W-:Y:S05]  /*16b0*/  BRA.U !UP5, `(.L_x_20) ;  /* 0x000000010d0c7547 */ /* 0x000fea000b800000 */
[----:B------:R-:W-:Y:S01]  /*16c0*/  UCGABAR_WAIT ;  /* 0x0000000000007dc7 */ /* 0x000fe20008000000 */
[----:B------:R-:W-:Y:S01]  /*16d0*/  CCTL.IVALL ;  /* 0x00000000ff00798f */ /* 0x000fe20002000000 */
[----:B------:R-:W-:Y:S05]  /*16e0*/  BRA `(.L_x_21) ;  /* 0x0000000000047947 */ /* 0x000fea0003800000 */
.L_x_20:
[----:B------:R-:W-:Y:S06]  /*16f0*/  BAR.SYNC.DEFER_BLOCKING 0x0 ;  /* 0x0000000000007b1d */ /* 0x000fec0000010000 */
.L_x_21:
[----:B------:R-:W-:Y:S05]  /*1700*/  BRA.U UP0, `(.L_x_22) ;  /* 0x0000001100a07547 */ /* 0x000fea000b800000 */
[----:B------:R-:W2:Y:S01]  /*1710*/  LDCU UR7, c[0x0][0x38c] ;  /* 0x00007180ff0777ac */ /* 0x000ea20008000800 */
[----:B------:R-:W3:Y:S01]  /*1720*/  S2UR UR8, SR_CgaCtaId ;  /* 0x00000000000879c3 */ /* 0x000ee20000008800 */
[----:B------:R-:W-:Y:S01]  /*1730*/  PLOP3.LUT P1, PT, PT, PT, UP3, 0x80, 0x8 ;  /* 0x000000000008781c */ /* 0x000fe20003f2f038 */
[----:B------:R-:W-:Y:S01]  /*1740*/  IMAD.MOV.U32 R12, RZ, RZ, 0x1 ;  /* 0x00000001ff0c7424 */ /* 0x000fe200078e00ff */
[----:B------:R-:W-:Y:S01]  /*1750*/  UMOV UR21, 0x400 ;  /* 0x0000040000157882 */ /* 0x000fe20000000000 */
[----:B------:R-:W-:Y:S01]  /*1760*/  UISETP.NE.AND UP1, UPT, UR17, URZ, UPT ;  /* 0x000000ff1100728c */ /* 0x000fe2000bf25270 */
[----:B------:R-:W-:Y:S01]  /*1770*/  ISETP.EQ.OR P2, PT, R0, RZ, P3 ;  /* 0x000000ff0000720c */ /* 0x000fe20001f42670 */
[----:B------:R-:W-:Y:S01]  /*1780*/  USHF.L.U32 UR5, UR32, 0x5, URZ ;  /* 0x0000000520057899 */ /* 0x000fe200080006ff */
[----:B------:R-:W-:Y:S02]  /*1790*/  PLOP3.LUT P1, PT, P1, PT, PT, 0x8, 0x80 ;  /* 0x000000000080781c */ /* 0x000fe40000f2e170 */
[----:B------:R-:W-:Y:S01]  /*17a0*/  CS2R R10, SRZ ;  /* 0x00000000000a7805 */ /* 0x000fe2000001ff00 */
[----:B------:R-:W-:Y:S01]  /*17b0*/  IMAD.MOV.U32 R9, RZ, RZ, RZ ;  /* 0x000000ffff097224 */ /* 0x000fe200078e00ff */
[----:B------:R-:W4:Y:S01]  /*17c0*/  LDCU UR43, c[0x0][0x370] ;  /* 0x00006e00ff2b77ac */ /* 0x000f220008000800 */
[----:B------:R-:W-:Y:S01]  /*17d0*/  IMAD.MOV.U32 R8, RZ, RZ, 0x1 ;  /* 0x00000001ff087424 */ /* 0x000fe200078e00ff */
[----:B------:R-:W-:Y:S01]  /*17e0*/  USEL UR25, UR38, 0x2, UP1 ;  /* 0x0000000226197887 */ /* 0x000fe20008800000 */
[----:B------:R-:W1:Y:S01]  /*17f0*/  LDCU.64 UR28, c[0x0][0x348] ;  /* 0x00006900ff1c77ac */ /* 0x000e620008000a00 */
[----:B--2---:R-:W-:-:S02]  /*1800*/  UIADD3 UR6, UPT, UPT, UR7, 0x3f, URZ ;  /* 0x0000003f07067890 */ /* 0x004fc4000fffe0ff */
[----:B------:R-:W-:Y:S02]  /*1810*/  UIADD3 UR48, UPT, UPT, UR7, 0x7e, URZ ;  /* 0x0000007e07307890 */ /* 0x000fe4000fffe0ff */
[----:B------:R-:W-:Y:S02]  /*1820*/  USHF.R.S32.HI UR4, URZ, 0x1f, UR6 ;  /* 0x0000001fff047899 */ /* 0x000fe40008011406 */
[----:B---3--:R-:W-:Y:S02]  /*1830*/  ULEA UR21, UR8, UR21, 0x18 ;  /* 0x0000001508157291 */ /* 0x008fe4000f8ec0ff */
[----:B------:R-:W-:Y:S02]  /*1840*/  ULEA.HI UR4, UR4, UR6, URZ, 0x6 ;  /* 0x0000000604047291 */ /* 0x000fe4000f8f30ff */
[----:B------:R-:W-:Y:S02]  /*1850*/  UIADD3 UR6, UPT, UPT, UR7, -0x1, URZ ;  /* 0xffffffff07067890 */ /* 0x000fe4000fffe0ff */
[----:B------:R-:W-:-:S02]  /*1860*/  USHF.R.S32.HI UR45, URZ, 0x6, UR4 ;  /* 0x00000006ff2d7899 */ /* 0x000fc40008011404 */
[----:B------:R-:W-:Y:S02]  /*1870*/  UISETP.GE.U32.AND UP2, UPT, UR6, -0x7f, UPT ;  /* 0xffffff810600788c */ /* 0x000fe4000bf46070 */
[----:B------:R-:W-:Y:S01]  /*1880*/  UISETP.LT.U32.AND UP0, UPT, UR45, 0x3, UPT ;  /* 0x000000032d00788c */ /* 0x000fe2000bf01070 */
[----:B------:R-:W2:Y:S03]  /*1890*/  LDCU UR41, c[0x0][0x374] ;  /* 0x00006e80ff2977ac */ /* 0x000ea60008000800 */
[----:B------:R-:W-:Y:S02]  /*18a0*/  USEL UR44, UR45, 0x3, UP0 ;  /* 0x000000032d2c7887 */ /* 0x000fe40008000000 */
[----:B------:R-:W-:Y:S02]  /*18b0*/  ULOP3.LUT UR46, UR5, 0x20, URZ, 0xe2, !UPT ;  /* 0x00000020052e7892 */ /* 0x000fe4000f8ee2ff */
[----:B------:R-:W-:-:S02]  /*18c0*/  UIADD3 UR24, UPT, UPT, UR44, -0x1, URZ ;  /* 0xffffffff2c187890 */ /* 0x000fc4000fffe0ff */
[----:B------:R-:W-:Y:S02]  /*18d0*/  @UP2 UIADD3 UR24, UPT, UPT, UR44, URZ, URZ ;  /* 0x000000ff2c182290 */ /* 0x000fe4000fffe0ff */
[----:B------:R-:W-:Y:S02]  /*18e0*/  UIADD3 UR38, UPT, UPT, UR21, 0x4400, UR31 ;  /* 0x0000440015267890 */ /* 0x000fe4000fffe01f */
[----:B------:R-:W-:Y:S02]  /*18f0*/  UIADD3 UR37, UPT, UPT, UR21, 0x7400, UR30 ;  /* 0x0000740015257890 */ /* 0x000fe4000fffe01e */
[----:B------:R-:W-:Y:S02]  /*1900*/  UIADD3 UR47, UPT, UPT, UR45, -UR44, URZ ;  /* 0x8000002c2d2f7290 */ /* 0x000fe4000fffe0ff */
[----:B------:R-:W-:Y:S01]  /*1910*/  UIADD3 UR24, UPT, UPT, UR24, 0x1, URZ ;  /* 0x0000000118187890 */ /* 0x000fe2000fffe0ff */
[----:B-12-4-:R-:W-:-:S11]  /*1920*/  UMOV UR7, URZ ;  /* 0x000000ff00077c82 */ /* 0x016fd60008000000 */
.L_x_42:
[----:B-1----:R-:W1:Y:S02]  /*1930*/  S2UR UR4, SR_CgaCtaId ;  /* 0x00000000000479c3 */ /* 0x002e640000008800 */
[----:B-1----:R-:W-:-:S09]  /*1940*/  UISETP.NE.AND UP0, UPT, UR4, URZ, UPT ;  /* 0x000000ff0400728c */ /* 0x002fd2000bf05270 */
[----:B------:R-:W-:Y:S05]  /*1950*/  BRA.U UP0, `(.L_x_23) ;  /* 0x0000000100287547 */ /* 0x000fea000b800000 */
[----:B------:R-:W-:Y:S02]  /*1960*/  LEA R0, R9, UR21, 0x3 ;  /* 0x0000001509007c11 */ /* 0x000fe4000f8e18ff */
[----:B------:R-:W-:-:S04]  /*1970*/  SHF.L.U32 R3, R8, 0x1f, RZ ;  /* 0x0000001f08037819 */ /* 0x000fc800000006ff */
[----:B------:R-:W1:Y:S02]  /*1980*/  SYNCS.PHASECHK.TRANS64.TRYWAIT P0, [R0+URZ+0xd0], R3 ;  /* 0x0000d003000075a7 */ /* 0x000e6400080011ff */
[----:B-1----:R-:W-:Y:S05]  /*1990*/  @!P0 BRA `(.L_x_24) ;  /* 0x0000005c009c8947 */ /* 0x002fea0003800000 */
.L_x_111:
[----:B------:R2:W-:Y:S01]  /*19a0*/  SYNCS.ARRIVE.TRANS64.A1T0 RZ, [R0+URZ+0xc0], RZ ;  /* 0x0000c0ff00ff79a7 */ /* 0x0005e200081000ff */
[----:B------:R-:W-:-:S05]  /*19b0*/  VIADD R9, R9, 0x1 ;  /* 0x0000000109097836 */ /* 0x000fca0000000000 */
[----:B------:R-:W-:-:S04]  /*19c0*/  ISETP.NE.AND P0, PT, R9, 0x2, PT ;  /* 0x000000020900780c */ /* 0x000fc80003f05270 */
[----:B-1----:R-:W-:Y:S02]  /*19d0*/  SEL R3, RZ, 0x1, P0 ;  /* 0x00000001ff037807 */ /* 0x002fe40000000000 */
[----:B------:R-:W-:Y:S02]  /*19e0*/  SEL R9, R9, RZ, P0 ;  /* 0x000000ff09097207 */ /* 0x000fe40000000000 */
[----:B------:R-:W-:-:S07]  /*19f0*/  LOP3.LUT R8, R8, R3, RZ, 0x3c, !PT ;  /* 0x0000000308087212 */ /* 0x000fce00078e3cff */
.L_x_23:
[----:B------:R-:W-:Y:S01]  /*1a00*/  ULEA UR4, UR7, UR21, 0x3 ;  /* 0x0000001507047291 */ /* 0x000fe2000f8e18ff */
[----:B--2---:R-:W-:Y:S01]  /*1a10*/  SHF.L.U32 R0, R12, 0x1f, RZ ;  /* 0x0000001f0c007819 */ /* 0x004fe200000006ff */
[----:B------:R-:W-:Y:S02]  /*1a20*/  UISETP.GE.U32.AND UP0, UPT, UR48, 0x7f, UPT ;  /* 0x0000007f3000788c */ /* 0x000fe4000bf06070 */
[----:B------:R-:W-:Y:S02]  /*1a30*/  ULEA UR11, UR20, UR49, 0x1 ;  /* 0x00000031140b7291 */ /* 0x000fe4000f8e08ff */
[----:B------:R-:W-:Y:S02]  /*1a40*/  ULEA UR35, UR16, UR46, 0x6 ;  /* 0x0000002e10237291 */ /* 0x000fe4000f8e30ff */
[----:B------:R-:W-:Y:S01]  /*1a50*/  USHF.L.U32 UR11, UR11, 0x6, URZ ;  /* 0x000000060b0b7899 */ /* 0x000fe200080006ff */
[----:B------:R1:W2:Y:S01]  /*1a60*/  SYNCS.PHASECHK.TRANS64.TRYWAIT P0, [UR4+0x18], R0 ;  /* 0x00001800ff0075a7 */ /* 0x0002a20008001104 */
[----:B------:R-:W-:Y:S01]  /*1a70*/  UMOV UR6, URZ ;  /* 0x000000ff00067c82 */ /* 0x000fe20008000000 */
[----:B------:R-:W-:Y:S09]  /*1a80*/  BRA.U !UP0, `(.L_x_25) ;  /* 0x0000000108c07547 */ /* 0x000ff2000b800000 */
[----:B------:R-:W-:Y:S01]  /*1a90*/  UMOV UR13, URZ ;  /* 0x000000ff000d7c82 */ /* 0x000fe20008000000 */
[----:B------:R-:W-:-:S05]  /*1aa0*/  UMOV UR4, UR7 ;  /* 0x0000000700047c82 */ /* 0x000fca0008000000 */
.L_x_31:
[----:B------:R-:W-:Y:S01]  /*1ab0*/  ULEA UR33, UR4, UR21, 0x3 ;  /* 0x0000001504217291 */ /* 0x000fe2000f8e18ff */
[----:B--2---:R-:W-:Y:S01]  /*1ac0*/  @!P3 MOV R2, 0x3000 ;  /* 0x000030000002b802 */ /* 0x004fe20000000f00 */
[----:B--2-4-:R-:W-:Y:S10]  /*1ad0*/  @P0 BRA `(.L_x_26) ;  /* 0x00000000000c0947 */ /* 0x014ff40003800000 */
[----:B------:R-:W-:-:S04]  /*1ae0*/  SHF.L.U32 R3, R12, 0x1f, RZ ;  /* 0x0000001f0c037819 */ /* 0x000fc800000006ff */
[----:B------:R-:W2:Y:S02]  /*1af0*/  SYNCS.PHASECHK.TRANS64.TRYWAIT P0, [UR33+0x18], R3 ;  /* 0x00001803ff0075a7 */ /* 0x000ea40008001121 */
[----:B--2---:R-:W-:Y:S05]  /*1b00*/  @!P0 BRA `(.L_x_27) ;  /* 0x0000005c00548947 */ /* 0x004fea0003800000 */
.L_x_26:
[----:B------:R2:W-:Y:S01]  /*1b10*/  @!P3 SYNCS.ARRIVE.TRANS64 RZ, [UR33], R2 ;  /* 0x00000002ffffb9a7 */ /* 0x0005e20008000021 */
[----:B------:R-:W-:-:S04]  /*1b20*/  ULOP3.LUT UR5, UR25, 0x2, URZ, 0xfc, !UPT ;  /* 0x0000000219057892 */ /* 0x000fc8000f8efcff */
[----:B------:R-:W-:-:S09]  /*1b30*/  UISETP.NE.AND UP0, UPT, UR5, 0x2, UPT ;  /* 0x000000020500788c */ /* 0x000fd2000bf05270 */
[----:B------:R-:W-:Y:S05]  /*1b40*/  BRA.U UP0, `(.L_x_28) ;  /* 0x0000000100047547 */ /* 0x000fea000b800000 */
[----:B------:R-:W-:Y:S05]  /*1b50*/  BPT.TRAP 0x1 ;  /* 0x000000040000795c */ /* 0x000fea0000300000 */
.L_x_28:
[----:B------:R-:W-:Y:S04]  /*1b60*/  BSSY.RECONVERGENT B0, `(.L_x_29) ;  /* 0x0000003000007945 */ /* 0x000fe80003800200 */
[----:B------:R-:W-:Y:S05]  /*1b70*/  @P2 BRA `(.L_x_30) ;  /* 0x0000000000042947 */ /* 0x000fea0003800000 */
[----:B------:R-:W-:Y:S05]  /*1b80*/  BPT.TRAP 0x1 ;  /* 0x000000040000795c */ /* 0x000fea0000300000 */
.L_x_30:
[----:B------:R-:W-:Y:S05]  /*1b90*/  BSYNC.RECONVERGENT B0 ;  /* 0x0000000000007941 */ /* 0x000fea0003800200 */
.L_x_29:
[----:B------:R-:W-:Y:S02]  /*1ba0*/  UIADD3 UR5, UPT, UPT, UR4, 0x1, URZ ;  /* 0x0000000104057890 */ /* 0x000fe4000fffe0ff */
[----:B------:R-:W-:Y:S02]  /*1bb0*/  ULEA UR32, UR4, UR31, 0xc ;  /* 0x0000001f04207291 */ /* 0x000fe4000f8e60ff */
[----:B------:R-:W-:Y:S02]  /*1bc0*/  UISETP.NE.AND UP0, UPT, UR5, 0x3, UPT ;  /* 0x000000030500788c */ /* 0x000fe4000bf05270 */
[----:B------:R-:W-:Y:S02]  /*1bd0*/  ULEA UR8, UR4, UR30, 0xd ;  /* 0x0000001e04087291 */ /* 0x000fe4000f8e68ff */
[----:B------:R-:W-:Y:S02]  /*1be0*/  USEL UR6, URZ, 0x1, UP0 ;  /* 0x00000001ff067887 */ /* 0x000fe40008000000 */
[----:B------:R-:W-:-:S02]  /*1bf0*/  USEL UR7, UR5, URZ, UP0 ;  /* 0x000000ff05077287 */ /* 0x000fc40008000000 */
[----:B------:R-:W-:Y:S02]  /*1c00*/  UIADD3 UR4, UP0, UPT, UR28, 0x180, URZ ;  /* 0x000001801c047890 */ /* 0x000fe4000ff1e0ff */
[----:B------:R-:W-:Y:S01]  /*1c10*/  ULEA UR5, UR7, UR21, 0x3 ;  /* 0x0000001507057291 */ /* 0x000fe2000f8e18ff */
[----:B------:R-:W-:Y:S01]  /*1c20*/  LOP3.LUT R12, R12, UR6, RZ, 0x3c, !PT ;  /* 0x000000060c0c7c12 */ /* 0x000fe2000f8e3cff */
[----:B------:R-:W-:Y:S02]  /*1c30*/  USHF.L.U32 UR34, UR13, 0x6, URZ ;  /* 0x000000060d227899 */ /* 0x000fe400080006ff */
[----:B------:R-:W-:Y:S01]  /*1c40*/  UIADD3 UR13, UPT, UPT, UR13, 0x1, URZ ;  /* 0x000000010d0d7890 */ /* 0x000fe2000fffe0ff */
[----:B-1----:R-:W-:Y:S01]  /*1c50*/  SHF.L.U32 R0, R12, 0x1f, RZ ;  /* 0x0000001f0c007819 */ /* 0x002fe200000006ff */
[----:B------:R-:W-:Y:S02]  /*1c60*/  UIADD3 UR14, UP1, UPT, UR28, 0x80, URZ ;  /* 0x000000801c0e7890 */ /* 0x000fe4000ff3e0ff */
[----:B------:R-:W-:Y:S01]  /*1c70*/  UIADD3 UR32, UPT, UPT, UR21, 0x4400, UR32 ;  /* 0x0000440015207890 */ /* 0x000fe2000fffe020 */
[----:B------:R3:W4:Y:S01]  /*1c80*/  SYNCS.PHASECHK.TRANS64.TRYWAIT P0, [UR5+0x18], R0 ;  /* 0x00001800ff0075a7 */ /* 0x0007220008001105 */
[----:B------:R-:W-:-:S02]  /*1c90*/  UIADD3.X UR5, UPT, UPT, URZ, UR29, URZ, UP0, !UPT ;  /* 0x0000001dff057290 */ /* 0x000fc400087fe4ff */
[----:B------:R-:W-:Y:S02]  /*1ca0*/  UISETP.NE.AND UP0, UPT, UR13, UR24, UPT ;  /* 0x000000180d00728c */ /* 0x000fe4000bf05270 */
[----:B------:R-:W-:Y:S02]  /*1cb0*/  UIADD3.X UR15, UPT, UPT, URZ, UR29, URZ, UP1, !UPT ;  /* 0x0000001dff0f7290 */ /* 0x000fe40008ffe4ff */
[----:B------:R-:W-:Y:S02]  /*1cc0*/  UPRMT UR16, URZ, 0x5410, UR27 ;  /* 0x00005410ff107896 */ /* 0x000fe4000800001b */
[----:B------:R-:W-:Y:S02]  /*1cd0*/  UIADD3 UR8, UPT, UPT, UR21, 0x7400, UR8 ;  /* 0x0000740015087890 */ /* 0x000fe4000fffe008 */
[----:B------:R-:W-:Y:S01]  /*1ce0*/  UPRMT UR6, URZ, 0x5410, UR26 ;  /* 0x00005410ff067896 */ /* 0x000fe2000800001a */
[----:B------:R-:W-:Y:S01]  /*1cf0*/  UMOV UR18, 0x0 ;  /* 0x0000000000127882 */ /* 0x000fe20000000000 */
[----:B------:R-:W-:Y:S01]  /*1d00*/  UMOV UR19, 0x10000000 ;  /* 0x1000000000137882 */ /* 0x000fe20000000000 */
[----:B------:R-:W-:Y:S01]  /*1d10*/  UMOV UR12, UR36 ;  /* 0x00000024000c7c82 */ /* 0x000fe20008000000 */
[----:B------:R-:W-:Y:S01]  /*1d20*/  UMOV UR9, UR33 ;  /* 0x0000002100097c82 */ /* 0x000fe20008000000 */
[----:B------:R-:W-:Y:S01]  /*1d30*/  UMOV UR10, UR34 ;  /* 0x00000022000a7c82 */ /* 0x000fe20008000000 */
[----:B------:R-:W-:Y:S03]  /*1d40*/  UTMALDG.3D.MULTICAST [UR32], [UR14], UR16, desc[UR18] ;  /* 0x000012200e0073b4 */ /* 0x000fe60008011810 */
[----:B------:R1:W-:Y:S02]  /*1d50*/  UTMALDG.3D.MULTICAST [UR8], [UR4], UR6, desc[UR18] ;  /* 0x00001208040073b4 */ /* 0x0003e40008011806 */
[----:B-1----:R-:W-:Y:S01]  /*1d60*/  UMOV UR6, UR24 ;  /* 0x0000001800067c82 */ /* 0x002fe20008000000 */
[----:B------:R-:W-:Y:S01]  /*1d70*/  UMOV UR4, UR7 ;  /* 0x0000000700047c82 */ /* 0x000fe20008000000 */
[----:B---3--:R-:W-:Y:S05]  /*1d80*/  BRA.U UP0, `(.L_x_31) ;  /* 0xfffffffd00487547 */ /* 0x008fea000b83ffff */
.L_x_25:
[----:B------:R-:W-:Y:S01]  /*1d90*/  ULEA UR4, UR7, UR21, 0x3 ;  /* 0x0000001507047291 */ /* 0x000fe2000f8e18ff */
[----:B-1----:R-:W-:Y:S01]  /*1da0*/  SHF.L.U32 R0, R12, 0x1f, RZ ;  /* 0x0000001f0c007819 */ /* 0x002fe200000006ff */
[----:B------:R-:W-:Y:S01]  /*1db0*/  @!P1 SYNCS.ARRIVE.TRANS64.A1T0 RZ, [UR21+0x58], RZ ;  /* 0x000058ffffff99a7 */ /* 0x000fe20008100015 */
[----:B------:R-:W-:-:S06]  /*1dc0*/  UISETP.GT.AND UP0, UPT, UR45, UR44, UPT ;  /* 0x0000002c2d00728c */ /* 0x000fcc000bf04270 */
[----:B--2-4-:R1:W2:Y:S03]  /*1dd0*/  SYNCS.PHASECHK.TRANS64.TRYWAIT P0, [UR4+0x18], R0 ;  /* 0x00001800ff0075a7 */ /* 0x0142a60008001104 */
[----:B------:R-:W-:Y:S05]  /*1de0*/  BRA.U !UP0, `(.L_x_32) ;  /* 0x0000000108bc7547 */ /* 0x000fea000b800000 */
[----:B------:R-:W-:Y:S01]  /*1df0*/  UIADD3 UR13, UPT, UPT, UR47, UR6, URZ ;  /* 0x000000062f0d7290 */ /* 0x000fe2000fffe0ff */
[----:B------:R-:W-:-:S11]  /*1e00*/  UMOV UR4, UR7 ;  /* 0x0000000700047c82 */ /* 0x000fd60008000000 */
.L_x_38:
[----:B------:R-:W-:Y:S01]  /*1e10*/  ULEA UR17, UR4, UR21, 0x3 ;  /* 0x0000001504117291 */ /* 0x000fe2000f8e18ff */
[----:B--2---:R-:W-:Y:S01]  /*1e20*/  @!P3 MOV R2, 0x3000 ;  /* 0x000030000002b802 */ /* 0x004fe20000000f00 */
[----:B--2-4-:R-:W-:Y:S10]  /*1e30*/  @P0 BRA `(.L_x_33) ;  /* 0x00000000000c0947 */ /* 0x014ff40003800000 */
[----:B------:R-:W-:-:S04]  /*1e40*/  SHF.L.U32 R3, R12, 0x1f, RZ ;  /* 0x0000001f0c037819 */ /* 0x000fc800000006ff */
[----:B------:R-:W2:Y:S02]  /*1e50*/  SYNCS.PHASECHK.TRANS64.TRYWAIT P0, [UR17+0x18], R3 ;  /* 0x00001803ff0075a7 */ /* 0x000ea40008001111 */
[----:B--2---:R-:W-:Y:S05]  /*1e60*/  @!P0 BRA `(.L_x_34) ;  /* 0x0000005800948947 */ /* 0x004fea0003800000 */
.L_x_33:
[----:B------:R2:W-:Y:S01]  /*1e70*/  @!P3 SYNCS.ARRIVE.TRANS64 RZ, [UR17], R2 ;  /* 0x00000002ffffb9a7 */ /* 0x0005e20008000011 */
[----:B------:R-:W-:-:S04]  /*1e80*/  ULOP3.LUT UR5, UR25, 0x2, URZ, 0xfc, !UPT ;  /* 0x0000000219057892 */ /* 0x000fc8000f8efcff */
[----:B------:R-:W-:-:S09]  /*1e90*/  UISETP.NE.AND UP0, UPT, UR5, 0x2, UPT ;  /* 0x000000020500788c */ /* 0x000fd2000bf05270 */
[----:B------:R-:W-:Y:S05]  /*1ea0*/  BRA.U UP0, `(.L_x_35) ;  /* 0x0000000100047547 */ /* 0x000fea000b800000 */
[----:B------:R-:W-:Y:S05]  /*1eb0*/  BPT.TRAP 0x1 ;  /* 0x000000040000795c */ /* 0x000fea0000300000 */
.L_x_35:
[----:B------:R-:W-:Y:S04]  /*1ec0*/  BSSY.RECONVERGENT B0, `(.L_x_36) ;  /* 0x0000003000007945 */ /* 0x000fe80003800200 */
[----:B------:R-:W-:Y:S05]  /*1ed0*/  @P2 BRA `(.L_x_37) ;  /* 0x0000000000042947 */ /* 0x000fea0003800000 */
[----:B------:R-:W-:Y:S05]  /*1ee0*/  BPT.TRAP 0x1 ;  /* 0x000000040000795c */ /* 0x000fea0000300000 */
.L_x_37:
[----:B------:R-:W-:Y:S05]  /*1ef0*/  BSYNC.RECONVERGENT B0 ;  /* 0x0000000000007941 */ /* 0x000fea0003800200 */
.L_x_36:
[----:B------:R-:W-:Y:S02]  /*1f00*/  UIADD3 UR5, UPT, UPT, UR4, 0x1, URZ ;  /* 0x0000000104057890 */ /* 0x000fe4000fffe0ff */
[----:B------:R-:W-:Y:S02]  /*1f10*/  UIADD3 UR14, UP1, UPT, UR28, 0x80, URZ ;  /* 0x000000801c0e7890 */ /* 0x000fe4000ff3e0ff */
[----:B------:R-:W-:Y:S02]  /*1f20*/  UISETP.NE.AND UP0, UPT, UR5, 0x3, UPT ;  /* 0x000000030500788c */ /* 0x000fe4000bf05270 */
[----:B------:R-:W-:Y:S02]  /*1f30*/  ULEA UR16, UR4, UR38, 0xc ;  /* 0x0000002604107291 */ /* 0x000fe4000f8e60ff */
[----:B------:R-:W-:Y:S02]  /*1f40*/  USEL UR8, URZ, 0x1, UP0 ;  /* 0x00000001ff087887 */ /* 0x000fe40008000000 */
[----:B------:R-:W-:-:S02]  /*1f50*/  USEL UR7, UR5, URZ, UP0 ;  /* 0x000000ff05077287 */ /* 0x000fc40008000000 */
[----:B------:R-:W-:Y:S02]  /*1f60*/  UIADD3 UR22, UP0, UPT, UR28, 0x180, URZ ;  /* 0x000001801c167890 */ /* 0x000fe4000ff1e0ff */
[----:B------:R-:W-:Y:S01]  /*1f70*/  ULEA UR5, UR7, UR21, 0x3 ;  /* 0x0000001507057291 */ /* 0x000fe2000f8e18ff */
[----:B------:R-:W-:Y:S01]  /*1f80*/  LOP3.LUT R12, R12, UR8, RZ, 0x3c, !PT ;  /* 0x000000080c0c7c12 */ /* 0x000fe2000f8e3cff */
[----:B------:R-:W-:Y:S02]  /*1f90*/  ULEA UR8, UR4, UR37, 0xd ;  /* 0x0000002504087291 */ /* 0x000fe4000f8e68ff */
[----:B------:R-:W-:Y:S01]  /*1fa0*/  USHF.L.U32 UR18, UR6, 0x6, URZ ;  /* 0x0000000606127899 */ /* 0x000fe200080006ff */
[----:B-1----:R-:W-:Y:S01]  /*1fb0*/  SHF.L.U32 R0, R12, 0x1f, RZ ;  /* 0x0000001f0c007819 */ /* 0x002fe200000006ff */
[----:B------:R-:W-:Y:S02]  /*1fc0*/  UPRMT UR4, URZ, 0x5410, UR27 ;  /* 0x00005410ff047896 */ /* 0x000fe4000800001b */
[----:B------:R-:W-:Y:S01]  /*1fd0*/  UIADD3.X UR15, UPT, UPT, URZ, UR29, URZ, UP1, !UPT ;  /* 0x0000001dff0f7290 */ /* 0x000fe20008ffe4ff */
[----:B------:R3:W4:Y:S01]  /*1fe0*/  SYNCS.PHASECHK.TRANS64.TRYWAIT P0, [UR5+0x18], R0 ;  /* 0x00001800ff0075a7 */ /* 0x0007220008001105 */
[----:B------:R-:W-:-:S02]  /*1ff0*/  UPRMT UR5, URZ, 0x5410, UR26 ;  /* 0x00005410ff057896 */ /* 0x000fc4000800001a */
[----:B------:R-:W-:Y:S01]  /*2000*/  UIADD3.X UR23, UPT, UPT, URZ, UR29, URZ, UP0, !UPT ;  /* 0x0000001dff177290 */ /* 0x000fe200087fe4ff */
[----:B------:R-:W-:Y:S01]  /*2010*/  UMOV UR32, 0x0 ;  /* 0x0000000000207882 */ /* 0x000fe20000000000 */
[----:B------:R-:W-:Y:S01]  /*2020*/  UMOV UR33, 0x10000000 ;  /* 0x1000000000217882 */ /* 0x000fe20000000000 */
[----:B------:R-:W-:Y:S01]  /*2030*/  UMOV UR19, UR35 ;  /* 0x0000002300137c82 */ /* 0x000fe20008000000 */
[----:B------:R-:W-:Y:S01]  /*2040*/  UMOV UR20, UR36 ;  /* 0x0000002400147c82 */ /* 0x000fe20008000000 */
[----:B------:R-:W-:Y:S01]  /*2050*/  UMOV UR12, UR36 ;  /* 0x00000024000c7c82 */ /* 0x000fe20008000000 */
[----:B------:R-:W-:Y:S01]  /*2060*/  UMOV UR9, UR17 ;  /* 0x0000001100097c82 */ /* 0x000fe20008000000 */
[----:B------:R-:W-:Y:S01]  /*2070*/  UMOV UR10, UR18 ;  /* 0x00000012000a7c82 */ /* 0x000fe20008000000 */
[----:B------:R1:W-:Y:S01]  /*2080*/  UTMALDG.3D.MULTICAST [UR16], [UR14], UR4, desc[UR32] ;  /* 0x000020100e0073b4 */ /* 0x0003e20008011804 */
[----:B------:R-:W-:-:S04]  /*2090*/  UIADD3 UR6, UPT, UPT, UR6, 0x1, URZ ;  /* 0x0000000106067890 */ /* 0x000fc8000fffe0ff */
[----:B------:R-:W-:Y:S01]  /*20a0*/  UISETP.NE.AND UP0, UPT, UR6, UR13, UPT ;  /* 0x0000000d0600728c */ /* 0x000fe2000bf05270 */
[----:B------:R3:W-:Y:S01]  /*20b0*/  UTMALDG.3D.MULTICAST [UR8], [UR22], UR5, desc[UR32] ;  /* 0x00002008160073b4 */ /* 0x0007e20008011805 */
[----:B-1----:R-:W-:-:S07]  /*20c0*/  UMOV UR4, UR7 ;  /* 0x0000000700047c82 */ /* 0x002fce0008000000 */
[----:B---3--:R-:W-:Y:S05]  /*20d0*/  BRA.U UP0, `(.L_x_38) ;  /* 0xfffffffd004c7547 */ /* 0x008fea000b83ffff */
.L_x_32:
[C---:B------:R-:W-:Y:S01]  /*20e0*/  LEA R3, R11.reuse, UR21, 0x3 ;  /* 0x000000150b037c11 */ /* 0x040fe2000f8e18ff */
[----:B------:R-:W-:Y:S01]  /*20f0*/  NOP ;  /* 0x0000000000007918 */ /* 0x000fe20000000000 */
[----:B-1----:R-:W-:Y:S02]  /*2100*/  SHF.L.U32 R0, R10, 0x1f, RZ ;  /* 0x0000001f0a007819 */ /* 0x002fe400000006ff */
[----:B------:R-:W-:Y:S02]  /*2110*/  LEA R5, R11, UR21, 0x4 ;  /* 0x000000150b057c11 */ /* 0x000fe4000f8e20ff */
[----:B--2-4-:R-:W1:Y:S02]  /*2120*/  SYNCS.PHASECHK.TRANS64.TRYWAIT P0, [R3+URZ+0x60], R0 ;  /* 0x00006000030075a7 */ /* 0x014e6400080011ff */
[----:B-1----:R-:W-:Y:S05]  /*2130*/  @!P0 BRA `(.L_x_39) ;  /* 0x0000005400f88947 */ /* 0x002fea0003800000 */
.L_x_114:
[----:B------:R-:W2:Y:S01]  /*2140*/  LDS.128 R4, [R5+0xf0] ;  /* 0x0000f00005047984 */ /* 0x000ea20000000c00 */
[----:B------:R-:W-:Y:S01]  /*2150*/  UISETP.GE.AND UP0, UPT, UR42, 0x1, UPT ;  /* 0x000000012a00788c */ /* 0x000fe2000bf06270 */
[----:B------:R-:W-:Y:S01]  /*2160*/  @!PT LDS RZ, [RZ] ;  /* 0x00000000fffff984 */ /* 0x000fe20000000800 */
[----:B------:R-:W-:Y:S01]  /*2170*/  @!PT LDS RZ, [RZ] ;  /* 0x00000000fffff984 */ /* 0x000fe20000000800 */
[----:B------:R-:W-:Y:S01]  /*2180*/  @!PT LDS RZ, [RZ] ;  /* 0x00000000fffff984 */ /* 0x000fe20000000800 */
[----:B------:R-:W-:Y:S01]  /*2190*/  @!PT LDS RZ, [RZ] ;  /* 0x00000000fffff984 */ /* 0x000fe20000000800 */
[----:B------:R3:W-:Y:S06]  /*21a0*/  MEMBAR.ALL.CTA ;  /* 0x0000000000007992 */ /* 0x0007ec0000008000 */
[----:B---3--:R-:W3:Y:S01]  /*21b0*/  FENCE.VIEW.ASYNC.S ;  /* 0x00000000000073c6 */ /* 0x008ee20000000000 */
[----:B--2---:R-:W-:-:S13]  /*21c0*/  LOP3.LUT P0, RZ, R6, 0x1, RZ, 0xc0, !PT ;  /* 0x0000000106ff7812 */ /* 0x004fda000780c0ff */
[----:B---3--:R-:W-:Y:S01]  /*21d0*/  VOTEU.ANY UP1, P0 ;  /* 0x0000000000ff7886 */ /* 0x008fe20000020100 */
[----:B------:R-:W-:-:S13]  /*21e0*/  PLOP3.LUT P0, PT, PT, PT, UP1, 0x80, 0x8 ;  /* 0x000000000008781c */ /* 0x000fda0003f0f018 */
[----:B-1----:R-:W-:Y:S02]  /*21f0*/  @P0 LOP3.LUT R0, R5, 0xffff, RZ, 0xc0, !PT ;  /* 0x0000ffff05000812 */ /* 0x002fe400078ec0ff */
[----:B------:R-:W-:Y:S02]  /*2200*/  @P0 MOV R2, R4 ;  /* 0x0000000400020202 */ /* 0x000fe40000000f00 */
[----:B------:R-:W-:Y:S01]  /*2210*/  @P0 R2UR UR5, R0 ;  /* 0x00000000000502ca */ /* 0x000fe200000e0000 */
[----:B------:R-:W-:Y:S01]  /*2220*/  VIADD R0, R3, 0x70 ;  /* 0x0000007003007836 */ /* 0x000fe20000000000 */
[----:B------:R-:W-:Y:S02]  /*2230*/  @P0 SHF.R.U32.HI R4, RZ, 0x10, R5 ;  /* 0x00000010ff040819 */ /* 0x000fe40000011605 */
[----:B------:R-:W-:Y:S02]  /*2240*/  @P0 R2UR UR6, R2 ;  /* 0x00000000020602ca */ /* 0x000fe400000e0000 */
[----:B------:R-:W-:-:S02]  /*2250*/  PRMT R0, RZ, 0x654, R0 ;  /* 0x00000654ff007816 */ /* 0x000fc40000000000 */
[----:B------:R-:W-:Y:S02]  /*2260*/  @P0 R2UR UR4, R4 ;  /* 0x00000000040402ca */ /* 0x000fe400000e0000 */
[----:B------:R1:W-:Y:S03]  /*2270*/  SYNCS.ARRIVE.TRANS64.RED.A1T0 RZ, [R0+URZ], RZ ;  /* 0x000000ff00ff79a7 */ /* 0x0003e600081004ff */
[----:B------:R-:W-:-:S04]  /*2280*/  @UP1 UMOV UR39, UR5 ;  /* 0x0000000500271c82 */ /* 0x000fc80008000000 */
[----:B------:R-:W-:-:S04]  /*2290*/  @UP1 UMOV UR40, UR6 ;  /* 0x0000000600281c82 */ /* 0x000fc80008000000 */
[----:B------:R-:W-:Y:S01]  /*22a0*/  @UP1 UMOV UR36, UR4 ;  /* 0x0000000400241c82 */ /* 0x000fe20008000000 */
[----:B------:R-:W-:Y:S05]  /*22b0*/  BRA.U !UP0, `(.L_x_40) ;  /* 0x0000000108d47547 */ /* 0x000fea000b800000 */
[----:B------:R-:W2:Y:S01]  /*22c0*/  LDCU.128 UR12, c[0x0][0xb10] ;  /* 0x00016200ff0c77ac */ /* 0x000ea20008000c00 */
[----:B------:R-:W3:Y:S01]  /*22d0*/  LDCU UR22, c[0x0][0xb20] ;  /* 0x00016400ff1677ac */ /* 0x000ee20008000800 */
[----:B------:R-:W4:Y:S01]  /*22e0*/  LDCU UR20, c[0x0][0xb0c] ;  /* 0x00016180ff1477ac */ /* 0x000f220008000800 */
[----:B------:R-:W1:Y:S01]  /*22f0*/  LDCU.64 UR8, c[0x0][0xb28] ;  /* 0x00016500ff0877ac */ /* 0x000e620008000a00 */
[----:B------:R-:W-:Y:S02]  /*2300*/  UISETP.NE.AND UP3, UPT, UR42, 0x1, UPT ;  /* 0x000000012a00788c */ /* 0x000fe4000bf65270 */
[----:B--2---:R-:W-:Y:S02]  /*2310*/  UIMAD.WIDE.U32 UR10, UR41, UR15, URZ ;  /* 0x0000000f290a72a5 */ /* 0x004fe4000f8e00ff */
[----:B------:R-:W-:Y:S02]  /*2320*/  UIMAD.WIDE.U32 UR4, UR43, UR12, URZ ;  /* 0x0000000c2b0472a5 */ /* 0x000fe4000f8e00ff */
[----:B------:R-:W-:-:S02]  /*2330*/  UISETP.NE.AND UP0, UPT, UR14, 0x1, UPT ;  /* 0x000000010e00788c */ /* 0x000fc4000bf05270 */
[----:B------:R-:W-:Y:S01]  /*2340*/  UIMAD.WIDE.U32 UR18, UR39, UR15, URZ ;  /* 0x0000000f271272a5 */ /* 0x000fe2000f8e00ff */
[----:B------:R-:W-:Y:S02]  /*2350*/  UMOV UR10, UR11 ;  /* 0x0000000b000a7c82 */ /* 0x000fe40008000000 */
[----:B------:R-:W-:Y:S01]  /*2360*/  UMOV UR4, UR5 ;  /* 0x0000000500047c82 */ /* 0x000fe20008000000 */
[----:B---3--:R-:W-:Y:S02]  /*2370*/  USHF.R.U32.HI UR10, URZ, UR22, UR10 ;  /* 0x00000016ff0a7299 */ /* 0x008fe4000801160a */
[----:B----4-:R-:W-:Y:S02]  /*2380*/  UISETP.NE.AND UP2, UPT, UR20, 0x1, UPT ;  /* 0x000000011400788c */ /* 0x010fe4000bf45270 */
[----:B------:R-:W-:Y:S02]  /*2390*/  USHF.R.U32.HI UR4, URZ, UR13, UR4 ;  /* 0x0000000dff047299 */ /* 0x000fe40008011604 */
[----:B------:R-:W-:-:S02]  /*23a0*/  USEL UR5, UR41, UR10, !UP0 ;  /* 0x0000000a29057287 */ /* 0x000fc4000c000000 */
[----:B------:R-:W-:Y:S02]  /*23b0*/  USEL UR6, UR43, UR4, !UP2 ;  /* 0x000000042b067287 */ /* 0x000fe4000d000000 */
[----:B-1----:R-:W-:Y:S01]  /*23c0*/  UIMAD.WIDE.U32 UR10, UR5, UR8, URZ ;  /* 0x00000008050a72a5 */ /* 0x002fe2000f8e00ff */
[----:B------:R-:W-:Y:S01]  /*23d0*/  UMOV UR4, UR19 ;  /* 0x0000001300047c82 */ /* 0x000fe20008000000 */
[----:B------:R-:W-:Y:S02]  /*23e0*/  UIMAD.WIDE.U32 UR16, UR40, UR12, URZ ;  /* 0x0000000c281072a5 */ /* 0x000fe4000f8e00ff */
[----:B------:R-:W-:-:S03]  /*23f0*/  UIMAD.WIDE.U32 UR18, UR6, UR8, URZ ;  /* 0x00000008061272a5 */ /* 0x000fc6000f8e00ff */
[----:B------:R-:W-:Y:S01]  /*2400*/  UMOV UR10, UR11 ;  /* 0x0000000b000a7c82 */ /* 0x000fe20008000000 */
[----:B------:R-:W-:Y:S02]  /*2410*/  USHF.R.U32.HI UR4, URZ, UR22, UR4 ;  /* 0x00000016ff047299 */ /* 0x000fe40008011604 */
[----:B------:R-:W-:Y:S01]  /*2420*/  @UP3 USHF.R.U32.HI UR5, URZ, UR9, UR10 ;  /* 0x00000009ff053299 */ /* 0x000fe2000801160a */
[----:B------:R-:W-:Y:S01]  /*2430*/  UMOV UR16, UR17 ;  /* 0x0000001100107c82 */ /* 0x000fe20008000000 */
[----:B------:R-:W-:Y:S01]  /*2440*/  UMOV UR18, UR19 ;  /* 0x0000001300127c82 */ /* 0x000fe20008000000 */
[----:B------:R-:W-:Y:S02]  /*2450*/  USHF.R.U32.HI UR13, URZ, UR13, UR16 ;  /* 0x0000000dff0d7299 */ /* 0x000fe40008011610 */
[----:B------:R-:W-:Y:S02]  /*2460*/  USEL UR4, UR39, UR4, !UP0 ;  /* 0x0000000427047287 */ /* 0x000fe4000c000000 */
[----:B------:R-:W-:-:S02]  /*2470*/  @UP3 USHF.R.U32.HI UR6, URZ, UR9, UR18 ;  /* 0x00000009ff063299 */ /* 0x000fc40008011612 */
[----:B------:R-:W-:Y:S02]  /*2480*/  UIMAD UR10, UR42, UR5, URZ ;  /* 0x000000052a0a72a4 */ /* 0x000fe4000f8e02ff */
[----:B------:R-:W-:Y:S02]  /*2490*/  USEL UR5, UR40, UR13, !UP2 ;  /* 0x0000000d28057287 */ /* 0x000fe4000d000000 */
[----:B------:R-:W-:Y:S02]  /*24a0*/  UIMAD UR12, UR42, UR6, URZ ;  /* 0x000000062a0c72a4 */ /* 0x000fe4000f8e02ff */
[----:B------:R-:W-:Y:S02]  /*24b0*/  UISETP.GE.AND UP0, UPT, UR4, UR10, UPT ;  /* 0x0000000a0400728c */ /* 0x000fe4000bf06270 */
[----:B------:R-:W-:Y:S02]  /*24c0*/  UIMAD.WIDE.U32 UR10, UR4, UR8, URZ ;  /* 0x00000008040a72a5 */ /* 0x000fe4000f8e00ff */
[----:B------:R-:W-:-:S02]  /*24d0*/  UISETP.GE.OR UP0, UPT, UR5, UR12, UP0 ;  /* 0x0000000c0500728c */ /* 0x000fc40008706670 */
        /* <DEDUP_REMOVED lines=19> */
.L_x_40:
[----:B------:R-:W2:Y:S02]  /*2610*/  LDCU UR4, c[0x0][0xb30] ;  /* 0x00016600ff0477ac */ /* 0x000ea40008000800 */
[----:B--2---:R-:W-:-:S09]  /*2620*/  UISETP.NE.AND UP0, UPT, UR4, 0x1, UPT ;  /* 0x000000010400788c */ /* 0x004fd2000bf05270 */
[----:B------:R-:W-:Y:S05]  /*2630*/  BRA.U UP0, `(.L_x_41) ;  /* 0x0000000100447547 */ /* 0x000fea000b800000 */
        /* <DEDUP_REMOVED lines=17> */
.L_x_41:
[----:B------:R-:W-:Y:S01]  /*2750*/  VIADD R11, R11, 0x1 ;  /* 0x000000010b0b7836 */ /* 0x000fe20000000000 */
[----:B------:R-:W-:Y:S01]  /*2760*/  PLOP3.LUT P1, PT, PT, PT, PT, 0x80, 0x8 ;  /* 0x000000000008781c */ /* 0x000fe20003f2f070 */
[----:B------:R-:W-:Y:S02]  /*2770*/  UIADD3 UR16, UPT, UPT, UR40, UR59, URZ ;  /* 0x0000003b28107290 */ /* 0x000fe4000fffe0ff */
[----:B------:R-:W-:Y:S01]  /*2780*/  UIADD3 UR20, UPT, UPT, UR39, UR62, URZ ;  /* 0x0000003e27147290 */ /* 0x000fe2000fffe0ff */
[----:B------:R-:W-:-:S04]  /*2790*/  ISETP.NE.AND P0, PT, R11, 0x2, PT ;  /* 0x000000020b00780c */ /* 0x000fc80003f05270 */
[----:B------:R-:W-:Y:S02]  /*27a0*/  SEL R3, RZ, 0x1, P0 ;  /* 0x00000001ff037807 */ /* 0x000fe40000000000 */
[----:B------:R-:W-:Y:S02]  /*27b0*/  SEL R11, R11, RZ, P0 ;  /* 0x000000ff0b0b7207 */ /* 0x000fe40000000000 */
[----:B------:R-:W-:Y:S01]  /*27c0*/  LOP3.LUT R10, R10, R3, RZ, 0x3c, !PT ;  /* 0x000000030a0a7212 */ /* 0x000fe200078e3cff */
[----:B------:R-:W-:Y:S06]  /*27d0*/  BRA.U UP1, `(.L_x_42) ;  /* 0xfffffff101547547 */ /* 0x000fec000b83ffff */
[----:B------:R-:W-:Y:S01]  /*27e0*/  UIADD3 UR21, UPT, UPT, UR21, 0x18, URZ ;  /* 0x0000001815157890 */ /* 0x000fe2000fffe0ff */
[----:B------:R-:W-:-:S03]  /*27f0*/  SHF.L.U32 R3, R12, 0x1f, RZ ;  /* 0x0000001f0c037819 */ /* 0x000fc600000006ff */
[----:B------:R-:W-:-:S09]  /*2800*/  ULEA UR4, UR7, UR21, 0x3 ;  /* 0x0000001507047291 */ /* 0x000fd2000f8e18ff */
[----:B------:R-:W2:Y:S02]  /*2810*/  SYNCS.PHASECHK.TRANS64.TRYWAIT P0, [UR4], R3 ;  /* 0x00000003ff0075a7 */ /* 0x000ea40008001104 */
[----:B--2---:R-:W-:Y:S05]  /*2820*/  @!P0 BRA `(.L_x_43) ;  /* 0x0000005000508947 */ /* 0x004fea0003800000 */
.L_x_116:
[----:B------:R-:W-:-:S04]  /*2830*/  UIADD3 UR4, UPT, UPT, UR7, 0x1, URZ ;  /* 0x0000000107047890 */ /* 0x000fc8000fffe0ff */
[----:B------:R-:W-:-:S04]  /*2840*/  UISETP.NE.AND UP0, UPT, UR4, 0x3, UPT ;  /* 0x000000030400788c */ /* 0x000fc8000bf05270 */
[----:B------:R-:W-:Y:S02]  /*2850*/  USEL UR6, URZ, 0x1, UP0 ;  /* 0x00000001ff067887 */ /* 0x000fe40008000000 */
[----:B------:R-:W-:-:S04]  /*2860*/  USEL UR4, UR4, URZ, UP0 ;  /* 0x000000ff04047287 */ /* 0x000fc80008000000 */
[----:B------:R-:W-:Y:S01]  /*2870*/  ULEA UR5, UR4, UR21, 0x3 ;  /* 0x0000001504057291 */ /* 0x000fe2000f8e18ff */
[----:B------:R-:W-:-:S04]  /*2880*/  LOP3.LUT R12, R12, UR6, RZ, 0x3c, !PT ;  /* 0x000000060c0c7c12 */ /* 0x000fc8000f8e3cff */
[----:B-1----:R-:W-:-:S04]  /*2890*/  SHF.L.U32 R3, R12, 0x1f, RZ ;  /* 0x0000001f0c037819 */ /* 0x002fc800000006ff */
[----:B------:R-:W1:Y:S02]  /*28a0*/  SYNCS.PHASECHK.TRANS64.TRYWAIT P0, [UR5], R3 ;  /* 0x00000003ff0075a7 */ /* 0x000e640008001105 */
[----:B-1----:R-:W-:Y:S05]  /*28b0*/  @!P0 BRA `(.L_x_44) ;  /* 0x0000005000448947 */ /* 0x002fea0003800000 */
.L_x_118:
[----:B------:R-:W-:-:S04]  /*28c0*/  UIADD3 UR4, UPT, UPT, UR4, 0x1, URZ ;  /* 0x0000000104047890 */ /* 0x000fc8000fffe0ff */
[----:B------:R-:W-:-:S04]  /*28d0*/  UISETP.NE.AND UP0, UPT, UR4, 0x3, UPT ;  /* 0x000000030400788c */ /* 0x000fc8000bf05270 */
[----:B------:R-:W-:Y:S02]  /*28e0*/  USEL UR5, URZ, 0x1, UP0 ;  /* 0x00000001ff057887 */ /* 0x000fe40008000000 */
[----:B------:R-:W-:-:S04]  /*28f0*/  USEL UR4, UR4, URZ, UP0 ;  /* 0x000000ff04047287 */ /* 0x000fc80008000000 */
[----:B------:R-:W-:Y:S01]  /*2900*/  ULEA UR4, UR4, UR21, 0x3 ;  /* 0x0000001504047291 */ /* 0x000fe2000f8e18ff */
[----:B-1----:R-:W-:-:S04]  /*2910*/  LOP3.LUT R3, R12, UR5, RZ, 0x3c, !PT ;  /* 0x000000050c037c12 */ /* 0x002fc8000f8e3cff */
[----:B------:R-:W-:Y:S01]  /*2920*/  SHF.L.U32 R3, R3, 0x1f, RZ ;  /* 0x0000001f03037819 */ /* 0x000fe200000006ff */
[----:B------:R-:W-:-:S07]  /*2930*/  IMAD.U32 R0, RZ, RZ, UR4 ;  /* 0x00000004ff007e24 */ /* 0x000fce000f8e00ff */
.L_x_45:
[----:B-1----:R1:W2:Y:S02]  /*2940*/  SYNCS.PHASECHK.TRANS64.TRYWAIT P0, [R0+URZ], R3 ;  /* 0x00000003000075a7 */ /* 0x0022a400080011ff */
[----:B--2---:R-:W-:Y:S05]  /*2950*/  @!P0 NANOSLEEP.SYNCS 0x989680 ;  /* 0x009896800000895d */ /* 0x004fea0003900000 */
[----:B------:R-:W2:Y:S02]  /*2960*/  @!P0 SYNCS.PHASECHK.TRANS64 P0, [R0+URZ], R3 ;  /* 0x00000003000085a7 */ /* 0x000ea400080010ff */
[----:B--2---:R-:W-:Y:S05]  /*2970*/  @P0 EXIT ;  /* 0x000000000000094d */ /* 0x004fea0003800000 */
[----:B------:R-:W-:Y:S05]  /*2980*/  BRA `(.L_x_45) ;  /* 0xfffffffc00ec7947 */ /* 0x000fea000383ffff */
.L_x_22:
[----:B------:R-:W2:Y:S02]  /*2990*/  S2UR UR4, SR_CgaCtaId ;  /* 0x00000000000479c3 */ /* 0x000ea40000008800 */
[----:B--2---:R-:W-:-:S04]  /*29a0*/  UISETP.NE.AND UP0, UPT, UR4, URZ, UPT ;  /* 0x000000ff0400728c */ /* 0x004fc8000bf05270 */
[----:B------:R-:W-:-:S09]  /*29b0*/  UISETP.NE.OR UP0, UPT, UR17, 0x1, UP0 ;  /* 0x000000011100788c */ /* 0x000fd20008705670 */
[----:B------:R-:W-:Y:S05]  /*29c0*/  BRA.U UP0, `(.L_x_46) ;  /* 0x00000005004c7547 */ /* 0x000fea000b800000 */
[----:B------:R-:W2:Y:S01]  /*29d0*/  S2UR UR5, SR_CgaCtaId ;  /* 0x00000000000579c3 */ /* 0x000ea20000008800 */
[----:B------:R-:W-:Y:S01]  /*29e0*/  UMOV UR4, 0x400 ;  /* 0x0000040000047882 */ /* 0x000fe20000000000 */
[----:B------:R-:W-:Y:S01]  /*29f0*/  ISETP.GE.U32.AND P2, PT, R0, 0x4, PT ;  /* 0x000000040000780c */ /* 0x000fe20003f46070 */
[----:B------:R-:W-:Y:S01]  /*2a00*/  IMAD.MOV.U32 R12, RZ, RZ, 0x1 ;  /* 0x00000001ff0c7424 */ /* 0x000fe200078e00ff */
[----:B------:R-:W-:Y:S02]  /*2a10*/  CS2R R10, SRZ ;  /* 0x00000000000a7805 */ /* 0x000fe4000001ff00 */
[----:B------:R-:W-:Y:S01]  /*2a20*/  CS2R R8, SRZ ;  /* 0x0000000000087805 */ /* 0x000fe2000001ff00 */
[----:B--2---:R-:W-:-:S03]  /*2a30*/  ULEA UR6, UR5, UR4, 0x18 ;  /* 0x0000000405067291 */ /* 0x004fc6000f8ec0ff */
[----:B------:R-:W-:-:S09]  /*2a40*/  UMOV UR5, URZ ;  /* 0x000000ff00057c82 */ /* 0x000fd20008000000 */
.L_x_50:
[----:B------:R-:W-:Y:S02]  /*2a50*/  LEA R2, R8, UR6, 0x3 ;  /* 0x0000000608027c11 */ /* 0x000fe4000f8e18ff */
[----:B------:R-:W-:-:S03]  /*2a60*/  SHF.L.U32 R5, R9, 0x1f, RZ ;  /* 0x0000001f09057819 */ /* 0x000fc600000006ff */
[----:B------:R-:W-:Y:S01]  /*2a70*/  VIADD R4, R2, 0xd0 ;  /* 0x000000d002047836 */ /* 0x000fe20000000000 */
[----:B------:R-:W2:Y:S02]  /*2a80*/  SYNCS.PHASECHK.TRANS64.TRYWAIT P0, [R2+URZ+0xc0], R5 ;  /* 0x0000c005020075a7 */ /* 0x000ea400080011ff */
[----:B--2---:R-:W-:Y:S05]  /*2a90*/  @!P0 BRA `(.L_x_47) ;  /* 0x0000004c00e48947 */ /* 0x004fea0003800000 */
.L_x_119:
[----:B------:R-:W-:Y:S01]  /*2aa0*/  ULEA UR4, UR5, UR6, 0x3 ;  /* 0x0000000605047291 */ /* 0x000fe2000f8e18ff */
[----:B------:R-:W-:Y:S02]  /*2ab0*/  PRMT R4, RZ, 0x654, R4 ;  /* 0x00000654ff047816 */ /* 0x000fe40000000004 */
[----:B--2---:R-:W-:Y:S01]  /*2ac0*/  SHF.L.U32 R5, R12, 0x1f, RZ ;  /* 0x0000001f0c057819 */ /* 0x004fe200000006ff */
[----:B------:R-:W-:Y:S01]  /*2ad0*/  UIADD3 UR7, UPT, UPT, UR4, 0x60, URZ ;  /* 0x0000006004077890 */ /* 0x000fe2000fffe0ff */
[----:B------:R2:W-:Y:S05]  /*2ae0*/  SYNCS.ARRIVE.TRANS64.RED.A1T0 RZ, [R4+URZ], RZ ;  /* 0x000000ff04ff79a7 */ /* 0x0005ea00081004ff */
[----:B------:R-:W-:Y:S01]  /*2af0*/  IMAD.U32 R7, RZ, RZ, UR7 ;  /* 0x00000007ff077e24 */ /* 0x000fe2000f8e00ff */
[----:B------:R-:W3:Y:S04]  /*2b00*/  SYNCS.PHASECHK.TRANS64.TRYWAIT P0, [UR4+0x70], R5 ;  /* 0x00007005ff0075a7 */ /* 0x000ee80008001104 */
[----:B------:R-:W-:Y:S01]  /*2b10*/  PRMT R6, R0, 0x654, R7 ;  /* 0x0000065400067816 */ /* 0x000fe20000000007 */
[----:B--2---:R-:W-:Y:S01]  /*2b20*/  @!P2 IMAD.MOV.U32 R4, RZ, RZ, 0x10 ;  /* 0x00000010ff04a424 */ /* 0x004fe200078e00ff */
[----:B---3--:R-:W-:Y:S06]  /*2b30*/  @!P0 BRA `(.L_x_48) ;  /* 0x0000004c00d08947 */ /* 0x008fec0003800000 */
.L_x_121:
[----:B------:R-:W-:Y:S01]  /*2b40*/  ULEA UR8, UR5, UR6, 0x4 ;  /* 0x0000000605087291 */ /* 0x000fe2000f8e20ff */
[----:B------:R-:W-:Y:S01]  /*2b50*/  SEL R3, R6, R3, !P2 ;  /* 0x0000000306037207 */ /* 0x000fe20005000000 */
[----:B------:R-:W-:Y:S01]  /*2b60*/  UIADD3 UR9, UPT, UPT, UR4, 0x60, URZ ;  /* 0x0000006004097890 */ /* 0x000fe2000fffe0ff */
[----:B--2---:R-:W-:Y:S01]  /*2b70*/  LEA R2, R11, UR6, 0x3 ;  /* 0x000000060b027c11 */ /* 0x004fe2000f8e18ff */
[----:B------:R-:W-:Y:S01]  /*2b80*/  UIADD3 UR8, UPT, UPT, UR8, 0xf0, URZ ;  /* 0x000000f008087890 */ /* 0x000fe2000fffe0ff */
[----:B------:R-:W-:Y:S01]  /*2b90*/  SHF.L.U32 R5, R10, 0x1f, RZ ;  /* 0x0000001f0a057819 */ /* 0x000fe200000006ff */
[----:B------:R2:W-:Y:S01]  /*2ba0*/  @!P2 SYNCS.ARRIVE.TRANS64.RED RZ, [R3+URZ], R4 ;  /* 0x0000000403ffa9a7 */ /* 0x0005e200080004ff */
[----:B------:R-:W-:Y:S01]  /*2bb0*/  UIADD3 UR4, UPT, UPT, UR5, 0x1, URZ ;  /* 0x0000000105047890 */ /* 0x000fe2000fffe0ff */
[----:B------:R-:W-:-:S03]  /*2bc0*/  VIADD R8, R8, 0x1 ;  /* 0x0000000108087836 */ /* 0x000fc60000000000 */
[----:B------:R-:W-:Y:S02]  /*2bd0*/  UISETP.NE.AND UP0, UPT, UR4, 0x2, UPT ;  /* 0x000000020400788c */ /* 0x000fe4000bf05270 */
[----:B------:R-:W-:Y:S06]  /*2be0*/  UGETNEXTWORKID.BROADCAST [UR8], [UR9] ;  /* 0x00000000080073ca */ /* 0x000fec0008000100 */
[----:B------:R-:W-:Y:S01]  /*2bf0*/  USEL UR7, URZ, 0x1, UP0 ;  /* 0x00000001ff077887 */ /* 0x000fe20008000000 */
[----:B------:R-:W-:Y:S01]  /*2c00*/  ISETP.NE.AND P0, PT, R8, 0x2, PT ;  /* 0x000000020800780c */ /* 0x000fe20003f05270 */
[----:B------:R-:W-:Y:S01]  /*2c10*/  USEL UR5, UR4, URZ, UP0 ;  /* 0x000000ff04057287 */ /* 0x000fe20008000000 */
[----:B------:R-:W3:Y:S03]  /*2c20*/  SYNCS.PHASECHK.TRANS64.TRYWAIT P1, [R2+URZ+0x60], R5 ;  /* 0x00006005020075a7 */ /* 0x000ee600080211ff */
[----:B------:R-:W-:Y:S01]  /*2c30*/  LOP3.LUT R12, R12, UR7, RZ, 0x3c, !PT ;  /* 0x000000070c0c7c12 */ /* 0x000fe2000f8e3cff */
[----:B--23--:R-:W-:Y:S07]  /*2c40*/  @!P1 BRA `(.L_x_49) ;  /* 0x0000004c00a49947 */ /* 0x00cfee0003800000 */
.L_x_122:
[C---:B------:R-:W-:Y:S01]  /*2c50*/  LEA R4, R11.reuse, UR6, 0x4 ;  /* 0x000000060b047c11 */ /* 0x040fe2000f8e20ff */
[----:B--2---:R-:W-:Y:S01]  /*2c60*/  VIADD R2, R2, 0x70 ;  /* 0x0000007002027836 */ /* 0x004fe20000000000 */
[----:B------:R-:W-:Y:S01]  /*2c70*/  SEL R8, R8, RZ, P0 ;  /* 0x000000ff08087207 */ /* 0x000fe20000000000 */
[----:B------:R-:W-:-:S03]  /*2c80*/  VIADD R11, R11, 0x1 ;  /* 0x000000010b0b7836 */ /* 0x000fc60000000000 */
[----:B------:R-:W2:Y:S01]  /*2c90*/  LDS.128 R4, [R4+0xf0] ;  /* 0x0000f00004047984 */ /* 0x000ea20000000c00 */
[----:B------:R-:W-:Y:S02]  /*2ca0*/  PRMT R2, RZ, 0x654, R2 ;  /* 0x00000654ff027816 */ /* 0x000fe40000000002 */
[C---:B------:R-:W-:Y:S01]  /*2cb0*/  ISETP.NE.AND P1, PT, R11.reuse, 0x2, PT ;  /* 0x000000020b00780c */ /* 0x040fe20003f25270 */
[----:B------:R-:W-:Y:S01]  /*2cc0*/  @!PT LDS RZ, [RZ] ;  /* 0x00000000fffff984 */ /* 0x000fe20000000800 */
[----:B------:R-:W-:Y:S01]  /*2cd0*/  @!PT LDS RZ, [RZ] ;  /* 0x00000000fffff984 */ /* 0x000fe20000000800 */
[----:B------:R-:W-:Y:S01]  /*2ce0*/  @!PT LDS RZ, [RZ] ;  /* 0x00000000fffff984 */ /* 0x000fe20000000800 */
[----:B------:R-:W-:Y:S01]  /*2cf0*/  @!PT LDS RZ, [RZ] ;  /* 0x00000000fffff984 */ /* 0x000fe20000000800 */
[----:B------:R3:W-:Y:S06]  /*2d00*/  MEMBAR.ALL.CTA ;  /* 0x0000000000007992 */ /* 0x0007ec0000008000 */
[----:B---3--:R-:W3:Y:S01]  /*2d10*/  FENCE.VIEW.ASYNC.S ;  /* 0x00000000000073c6 */ /* 0x008ee20000000000 */
[----:B------:R-:W-:Y:S01]  /*2d20*/  SEL R11, R11, RZ, P1 ;  /* 0x000000ff0b0b7207 */ /* 0x000fe20000800000 */
[----:B---3--:R3:W-:Y:S01]  /*2d30*/  SYNCS.ARRIVE.TRANS64.RED.A1T0 RZ, [R2+URZ], RZ ;  /* 0x000000ff02ff79a7 */ /* 0x0087e200081004ff */
[----:B--2---:R-:W-:-:S02]  /*2d40*/  LOP3.LUT P3, RZ, R6, 0x1, RZ, 0xc0, !PT ;  /* 0x0000000106ff7812 */ /* 0x004fc4000786c0ff */
[----:B------:R-:W-:-:S04]  /*2d50*/  SEL R5, RZ, 0x1, P1 ;  /* 0x00000001ff057807 */ /* 0x000fc80000800000 */
[----:B------:R-:W-:Y:S02]  /*2d60*/  LOP3.LUT R10, R10, R5, RZ, 0x3c, !PT ;  /* 0x000000050a0a7212 */ /* 0x000fe400078e3cff */
[----:B---3--:R-:W-:-:S04]  /*2d70*/  SEL R2, RZ, 0x1, P0 ;  /* 0x00000001ff027807 */ /* 0x008fc80000000000 */
[----:B------:R-:W-:Y:S01]  /*2d80*/  LOP3.LUT R9, R9, R2, RZ, 0x3c, !PT ;  /* 0x0000000209097212 */ /* 0x000fe200078e3cff */
[----:B------:R-:W-:Y:S06]  /*2d90*/  @P3 BRA `(.L_x_50) ;  /* 0xfffffffc002c3947 */ /* 0x000fec000383ffff */
[----:B------:R-:W-:Y:S01]  /*2da0*/  ULEA UR4, UR5, UR6, 0x3 ;  /* 0x0000000605047291 */ /* 0x000fe2000f8e18ff */
[----:B------:R-:W-:-:S08]  /*2db0*/  SHF.L.U32 R3, R12, 0x1f, RZ ;  /* 0x0000001f0c037819 */ /* 0x000fd000000006ff */
[----:B------:R-:W2:Y:S02]  /*2dc0*/  SYNCS.PHASECHK.TRANS64 P0, [UR4+0x70], R3 ;  /* 0x00007003ff0075a7 */ /* 0x000ea40008001004 */
[----:B--2---:R-:W-:Y:S05]  /*2dd0*/  @P0 BRA `(.L_x_51) ;  /* 0x0000000000080947 */ /* 0x004fea0003800000 */
[----:B------:R-:W2:Y:S02]  /*2de0*/  SYNCS.PHASECHK.TRANS64.TRYWAIT P0, [UR4+0x70], R3 ;  /* 0x00007003ff0075a7 */ /* 0x000ea40008001104 */
[----:B--2---:R-:W-:Y:S05]  /*2df0*/  @!P0 BRA `(.L_x_52) ;  /* 0x0000004c004c8947 */ /* 0x004fea0003800000 */
.L_x_51:
[----:B------:R-:W-:-:S04]  /*2e00*/  UIADD3 UR7, UPT, UPT, UR5, 0x1, URZ ;  /* 0x0000000105077890 */ /* 0x000fc8000fffe0ff */
[----:B------:R-:W-:-:S04]  /*2e10*/  UISETP.NE.AND UP0, UPT, UR7, 0x2, UPT ;  /* 0x000000020700788c */ /* 0x000fc8000bf05270 */
[----:B------:R-:W-:Y:S02]  /*2e20*/  USEL UR8, URZ, 0x1, UP0 ;  /* 0x00000001ff087887 */ /* 0x000fe40008000000 */
[----:B------:R-:W-:-:S04]  /*2e30*/  USEL UR7, UR7, URZ, UP0 ;  /* 0x000000ff07077287 */ /* 0x000fc80008000000 */
[----:B------:R-:W-:Y:S01]  /*2e40*/  ULEA UR7, UR7, UR6, 0x3 ;  /* 0x0000000607077291 */ /* 0x000fe2000f8e18ff */
[----:B--2---:R-:W-:-:S04]  /*2e50*/  LOP3.LUT R3, R12, UR8, RZ, 0x3c, !PT ;  /* 0x000000080c037c12 */ /* 0x004fc8000f8e3cff */
[----:B------:R-:W-:-:S04]  /*2e60*/  SHF.L.U32 R0, R3, 0x1f, RZ ;  /* 0x0000001f03007819 */ /* 0x000fc800000006ff */
[----:B------:R-:W2:Y:S02]  /*2e70*/  SYNCS.PHASECHK.TRANS64 P0, [UR7+0x70], R0 ;  /* 0x00007000ff0075a7 */ /* 0x000ea40008001007 */
[----:B-12---:R-:W-:Y:S05]  /*2e80*/  @P0 EXIT ;  /* 0x000000000000094d */ /* 0x006fea0003800000 */
[----:B------:R-:W-:Y:S02]  /*2e90*/  SHF.L.U32 R3, R3, 0x1f, RZ ;  /* 0x0000001f03037819 */ /* 0x000fe400000006ff */
[----:B------:R-:W-:-:S07]  /*2ea0*/  MOV R0, UR7 ;  /* 0x0000000700007c02 */ /* 0x000fce0008000f00 */
.L_x_53:
[----:B-1----:R1:W2:Y:S02]  /*2eb0*/  SYNCS.PHASECHK.TRANS64.TRYWAIT P0, [R0+URZ+0x70], R3 ;  /* 0x00007003000075a7 */ /* 0x0022a400080011ff */
[----:B--2---:R-:W-:Y:S05]  /*2ec0*/  @!P0 NANOSLEEP.SYNCS 0x989680 ;  /* 0x009896800000895d */ /* 0x004fea0003900000 */
[----:B------:R-:W2:Y:S02]  /*2ed0*/  @!P0 SYNCS.PHASECHK.TRANS64 P0, [R0+URZ+0x70], R3 ;  /* 0x00007003000085a7 */ /* 0x000ea400080010ff */
[----:B--2---:R-:W-:Y:S05]  /*2ee0*/  @P0 EXIT ;  /* 0x000000000000094d */ /* 0x004fea0003800000 */
[----:B------:R-:W-:Y:S05]  /*2ef0*/  BRA `(.L_x_53) ;  /* 0xfffffffc00ec7947 */ /* 0x000fea000383ffff */
.L_x_46:
[----:B------:R-:W-:Y:S05]  /*2f00*/  BRA.U UP4, `(.L_x_54) ;  /* 0x0000000d04a07547 */ /* 0x000fea000b800000 */
[----:B------:R-:W2:Y:S01]  /*2f10*/  S2UR UR7, SR_CgaCtaId ;  /* 0x00000000000779c3 */ /* 0x000ea20000008800 */
[----:B------:R-:W-:Y:S01]  /*2f20*/  UMOV UR4, 0x40 ;  /* 0x0000004000047882 */ /* 0x000fe20000000000 */
[----:B------:R-:W-:Y:S01]  /*2f30*/  NOP ;  /* 0x0000000000007918 */ /* 0x000fe20000000000 */
[----:B------:R-:W-:Y:S01]  /*2f40*/  UMOV UR6, 0x400 ;  /* 0x0000040000067882 */ /* 0x000fe20000000000 */
[----:B--2---:R-:W-:Y:S02]  /*2f50*/  ULEA UR5, UR7, UR4, 0x18 ;  /* 0x0000000407057291 */ /* 0x004fe4000f8ec0ff */
[----:B------:R-:W-:-:S07]  /*2f60*/  ULEA UR6, UR7, UR6, 0x18 ;  /* 0x0000000607067291 */ /* 0x000fce000f8ec0ff */
[----:B------:R-:W2:Y:S02]  /*2f70*/  LDS.U8 R0, [UR5+0x1c] ;  /* 0x00001c05ff007984 */ /* 0x000ea40008000000 */
[----:B--2---:R-:W-:-:S13]  /*2f80*/  ISETP.NE.AND P0, PT, R0, RZ, PT ;  /* 0x000000ff0000720c */ /* 0x004fda0003f05270 */
[----:B------:R-:W-:Y:S05]  /*2f90*/  @P0 BRA `(.L_x_55) ;  /* 0x0000000000580947 */ /* 0x000fea0003800000 */
[----:B------:R-:W-:-:S13]  /*2fa0*/  ELECT P0, URZ, PT ;  /* 0x0000000000ff782f */ /* 0x000fda0003800000 */
[----:B------:R-:W-:Y:S05]  /*2fb0*/  @!P0 BRA `(.L_x_56) ;  /* 0x0000000000608947 */ /* 0x000fea0003800000 */
[----:B------:R-:W-:Y:S01]  /*2fc0*/  UMOV UR4, 0x10 ;  /* 0x0000001000047882 */ /* 0x000fe20000000000 */
[----:B------:R-:W-:Y:S01]  /*2fd0*/  HFMA2 R0, -RZ, RZ, 0, 5.9604644775390625e-08 ;  /* 0x00000001ff007431 */ /* 0x000fe200000001ff */
[----:B------:R-:W-:-:S03]  /*2fe0*/  MOV R3, 0xffff ;  /* 0x0000ffff00037802 */ /* 0x000fc60000000f00 */
[----:B------:R-:W-:Y:S04]  /*2ff0*/  DEPBAR.LE SB2, 0x36 ;  /* 0x0000ad800000791a */ /* 0x000fe80000000000 */
[----:B------:R-:W2:Y:S02]  /*3000*/  UTCATOMSWS.FIND_AND_SET.ALIGN UP0, UR4, UR4 ;  /* 0x00000004000475e3 */ /* 0x000ea40008000800 */
[----:B--2---:R-:W-:Y:S01]  /*3010*/  MOV R4, UR4 ;  /* 0x0000000400047c02 */ /* 0x004fe20008000f00 */
[----:B------:R-:W-:Y:S06]  /*3020*/  BRA.U UP0, `(.L_x_57) ;  /* 0x0000000100187547 */ /* 0x000fec000b800000 */
.L_x_58:
[----:B------:R-:W-:Y:S05]  /*3030*/  NANOSLEEP 0x64 ;  /* 0x000000640000795d */ /* 0x000fea0003800000 */
[----:B------:R-:W-:-:S05]  /*3040*/  UMOV UR4, 0x10 ;  /* 0x0000001000047882 */ /* 0x000fca0000000000 */
[----:B------:R-:W-:Y:S04]  /*3050*/  DEPBAR.LE SB2, 0x36 ;  /* 0x0000ad800000791a */ /* 0x000fe80000000000 */
[----:B------:R-:W2:Y:S02]  /*3060*/  UTCATOMSWS.FIND_AND_SET.ALIGN UP0, UR4, UR4 ;  /* 0x00000004000475e3 */ /* 0x000ea40008000800 */
[----:B--2---:R-:W-:Y:S01]  /*3070*/  MOV R4, UR4 ;  /* 0x0000000400047c02 */ /* 0x004fe20008000f00 */
[----:B------:R-:W-:Y:S05]  /*3080*/  BRA.U !UP0, `(.L_x_58) ;  /* 0xfffffffd08e87547 */ /* 0x000fea000b83ffff */
.L_x_57:
[-C--:B------:R-:W-:Y:S02]  /*3090*/  SHF.L.U32 R3, R3, R4.reuse, RZ ;  /* 0x0000000403037219 */ /* 0x080fe400000006ff */
[----:B------:R-:W-:Y:S01]  /*30a0*/  SHF.L.U32 R0, R0, R4, RZ ;  /* 0x0000000400007219 */ /* 0x000fe200000006ff */
[----:B------:R-:W-:Y:S02]  /*30b0*/  IMAD.SHL.U32 R4, R4, 0x20, RZ ;  /* 0x0000002004047824 */ /* 0x000fe400078e00ff */
[----:B------:R2:W-:Y:S04]  /*30c0*/  ATOMS.OR RZ, [UR5+0x14], R3 ;  /* 0x00001403ffff798c */ /* 0x0005e8000b000005 */
[----:B------:R2:W-:Y:S04]  /*30d0*/  ATOMS.OR RZ, [UR5+0x18], R0 ;  /* 0x00001800ffff798c */ /* 0x0005e8000b000005 */
[----:B------:R2:W-:Y:S01]  /*30e0*/  STS [UR6+0x110], R4 ;  /* 0x00011004ff007988 */ /* 0x0005e20008000806 */
[----:B------:R-:W-:Y:S05]  /*30f0*/  BRA `(.L_x_56) ;  /* 0x0000000000107947 */ /* 0x000fea0003800000 */
.L_x_55:
[----:B------:R-:W-:Y:S02]  /*3100*/  MOV R0, 0xffffffff ;  /* 0xffffffff00007802 */ /* 0x000fe40000000f00 */
[----:B------:R-:W-:-:S03]  /*3110*/  MOV R4, 0x3140 ;  /* 0x0000314000047802 */ /* 0x000fc60000000f00 */
[----:B------:R2:W-:Y:S04]  /*3120*/  STS [UR6+0x110], R0 ;  /* 0x00011000ff007988 */ /* 0x0005e80008000806 */
[----:B-12--5:R-:W-:Y:S05]  /*3130*/  CALL.REL.NOINC `($__internal_1_$__cuda_sm10x_tcgen05_guardrail_trap_phase_invalid_during_alloc) ;  /* 0x0000005000087944 */ /* 0x026fea0003c00000 */
.L_x_56:
[----:B------:R-:W-:Y:S05]  /*3140*/  WARPSYNC.ALL ;  /* 0x0000000000007948 */ /* 0x000fea0003800000 */
[----:B------:R-:W3:Y:S01]  /*3150*/  S2UR UR4, SR_CgaCtaId ;  /* 0x00000000000479c3 */ /* 0x000ee20000008800 */
[----:B------:R-:W-:Y:S01]  /*3160*/  UMOV UR17, 0x400 ;  /* 0x0000040000117882 */ /* 0x000fe20000000000 */
[----:B------:R-:W-:-:S06]  /*3170*/  NOP ;  /* 0x0000000000007918 */ /* 0x000fcc0000000000 */
[----:B------:R-:W-:Y:S06]  /*3180*/  BAR.ARV 0x6, 0xa0 ;  /* 0x0182800000007b1d */ /* 0x000fec0000002000 */
[----:B------:R-:W4:Y:S01]  /*3190*/  LDCU UR5, c[0x0][0x38c] ;  /* 0x00007180ff0577ac */ /* 0x000f220008000800 */
[----:B------:R-:W-:Y:S01]  /*31a0*/  LOP3.LUT R2, R2, 0xffff, RZ, 0xc0, !PT ;  /* 0x0000ffff02027812 */ /* 0x000fe200078ec0ff */
[----:B------:R-:W-:Y:S01]  /*31b0*/  IMAD.MOV.U32 R11, RZ, RZ, 0x1 ;  /* 0x00000001ff0b7424 */ /* 0x000fe200078e00ff */
[----:B------:R-:W-:Y:S01]  /*31c0*/  CS2R R8, SRZ ;  /* 0x0000000000087805 */ /* 0x000fe2000001ff00 */
[----:B------:R-:W1:Y:S01]  /*31d0*/  LDCU UR8, c[0x0][0x38c] ;  /* 0x00007180ff0877ac */ /* 0x000e620008000800 */
[----:B------:R-:W-:Y:S01]  /*31e0*/  R2UR UR19, R2 ;  /* 0x00000000021372ca */ /* 0x000fe200000e0000 */
[----:B------:R-:W-:Y:S01]  /*31f0*/  IMAD.MOV.U32 R10, RZ, RZ, RZ ;  /* 0x000000ffff0a7224 */ /* 0x000fe200078e00ff */
[----:B------:R-:W-:Y:S01]  /*3200*/  UMOV UR22, URZ ;  /* 0x000000ff00167c82 */ /* 0x000fe20008000000 */
[----:B------:R-:W-:Y:S01]  /*3210*/  UMOV UR14, URZ ;  /* 0x000000ff000e7c82 */ /* 0x000fe20008000000 */
[----:B---3--:R-:W-:Y:S01]  /*3220*/  ULEA UR17, UR4, UR17, 0x18 ;  /* 0x0000001104117291 */ /* 0x008fe2000f8ec0ff */
[----:B------:R-:W-:Y:S01]  /*3230*/  UMOV UR26, 0x0 ;  /* 0x00000000001a7882 */ /* 0x000fe20000000000 */
[----:B------:R-:W-:-:S02]  /*3240*/  UMOV UR27, 0x4200010 ;  /* 0x04200010001b7882 */ /* 0x000fc40000000000 */
[----:B------:R-:W-:Y:S02]  /*3250*/  UIADD3 UR6, UPT, UPT, UR17, 0x4400, URZ ;  /* 0x0000440011067890 */ /* 0x000fe4000fffe0ff */
[----:B------:R-:W-:Y:S02]  /*3260*/  UIADD3 UR7, UPT, UPT, UR17, 0x7400, URZ ;  /* 0x0000740011077890 */ /* 0x000fe4000fffe0ff */
[----:B----4-:R-:W-:Y:S01]  /*3270*/  UIADD3 UR5, UPT, UPT, UR5, 0x3f, URZ ;  /* 0x0000003f05057890 */ /* 0x010fe2000fffe0ff */
[----:B--2---:R-:W2:Y:S01]  /*3280*/  LDS R0, [UR17+0x110] ;  /* 0x00011011ff007984 */ /* 0x004ea20008000800 */
[----:B------:R-:W-:Y:S02]  /*3290*/  USHF.R.U32.HI UR6, URZ, 0x4, UR6 ;  /* 0x00000004ff067899 */ /* 0x000fe40008011606 */
[----:B------:R-:W-:Y:S02]  /*32a0*/  USHF.R.S32.HI UR4, URZ, 0x1f, UR5 ;  /* 0x0000001fff047899 */ /* 0x000fe40008011405 */
[----:B------:R-:W-:-:S02]  /*32b0*/  ULOP3.LUT UR6, UR6, 0x3fff, URZ, 0xc0, !UPT ;  /* 0x00003fff06067892 */ /* 0x000fc4000f8ec0ff */
[----:B------:R-:W-:Y:S02]  /*32c0*/  ULEA.HI UR4, UR4, UR5, URZ, 0x6 ;  /* 0x0000000504047291 */ /* 0x000fe4000f8f30ff */
[----:B------:R-:W-:Y:S02]  /*32d0*/  USHF.R.U32.HI UR5, URZ, 0x4, UR7 ;  /* 0x00000004ff057899 */ /* 0x000fe40008011607 */
[----:B------:R-:W-:Y:S02]  /*32e0*/  USHF.R.S32.HI UR28, URZ, 0x6, UR4 ;  /* 0x00000006ff1c7899 */ /* 0x000fe40008011404 */
[----:B------:R-:W-:Y:S02]  /*32f0*/  ULOP3.LUT UR5, UR5, 0x3fff, URZ, 0xc0, !UPT ;  /* 0x00003fff05057892 */ /* 0x000fe4000f8ec0ff */
[----:B------:R-:W-:Y:S02]  /*3300*/  UISETP.LT.AND UP0, UPT, UR28, 0x1, UPT ;  /* 0x000000011c00788c */ /* 0x000fe4000bf01270 */
[----:B------:R-:W-:-:S02]  /*3310*/  ULOP3.LUT UR20, UR6, 0x10000, URZ, 0xfc, !UPT ;  /* 0x0001000006147892 */ /* 0x000fc4000f8efcff */
[----:B------:R-:W-:Y:S02]  /*3320*/  USEL UR29, UR28, 0x1, !UP0 ;  /* 0x000000011c1d7887 */ /* 0x000fe4000c000000 */
[----:B------:R-:W-:Y:S02]  /*3330*/  ULOP3.LUT UR21, UR5, 0x10000, URZ, 0xfc, !UPT ;  /* 0x0001000005157892 */ /* 0x000fe4000f8efcff */
[----:B------:R-:W-:Y:S02]  /*3340*/  UIADD3 UR29, UPT, UPT, -UR29, URZ, URZ ;  /* 0x000000ff1d1d7290 */ /* 0x000fe4000fffe1ff */
[----:B-1----:R-:W-:Y:S01]  /*3350*/  UISETP.GE.AND UP4, UPT, UR8, 0x1, UPT ;  /* 0x000000010800788c */ /* 0x002fe2000bf86270 */
[----:B------:R-:W-:Y:S01]  /*3360*/  UMOV UR24, 0x0 ;  /* 0x0000000000187882 */ /* 0x000fe20000000000 */
[----:B------:R-:W-:Y:S01]  /*3370*/  UMOV UR25, 0x4200010 ;  /* 0x0420001000197882 */ /* 0x000fe20000000000 */
[----:B--2---:R-:W-:-:S15]  /*3380*/  R2UR UR30, R0 ;  /* 0x00000000001e72ca */ /* 0x004fde00000e0000 */
.L_x_65:
[----:B------:R-:W-:Y:S02]  /*3390*/  LEA R0, R10, UR17, 0x3 ;  /* 0x000000110a007c11 */ /* 0x000fe4000f8e18ff */
[----:B------:R-:W-:Y:S02]  /*33a0*/  SHF.L.U32 R5, R9, 0x1f, RZ ;  /* 0x0000001f09057819 */ /* 0x000fe400000006ff */
[----:B------:R-:W-:Y:S01]  /*33b0*/  PLOP3.LUT P0, PT, PT, PT, UP4, 0x80, 0x8 ;  /* 0x000000000008781c */ /* 0x000fe20003f0f048 */
[----:B------:R-:W-:Y:S01]  /*33c0*/  VIADD R3, R0, 0x70 ;  /* 0x0000007000037836 */ /* 0x000fe20000000000 */
[----:B-1----:R-:W1:Y:S02]  /*33d0*/  SYNCS.PHASECHK.TRANS64.TRYWAIT P1, [R0+URZ+0x60], R5 ;  /* 0x00006005000075a7 */ /* 0x002e6400080211ff */
[----:B-1-3--:R-:W-:Y:S09]  /*33e0*/  @!P1 BRA `(.L_x_59) ;  /* 0x0000004400e89947 */ /* 0x00aff20003800000 */
.L_x_124:
[----:B------:R-:W-:Y:S01]  /*33f0*/  LEA R4, R10, UR17, 0x4 ;  /* 0x000000110a047c11 */ /* 0x000fe2000f8e20ff */
[----:B------:R-:W-:Y:S01]  /*3400*/  @UP4 ULEA UR4, UR14, UR17, 0x3 ;  /* 0x000000110e044291 */ /* 0x000fe2000f8e18ff */
[----:B------:R-:W-:Y:S01]  /*3410*/  PLOP3.LUT P2, PT, PT, PT, PT, 0x80, 0x8 ;  /* 0x000000000008781c */ /* 0x000fe20003f4f070 */
[----:B------:R-:W-:Y:S01]  /*3420*/  ULEA UR23, UR22, UR17, 0x3 ;  /* 0x0000001116177291 */ /* 0x000fe2000f8e18ff */
[----:B------:R-:W-:Y:S02]  /*3430*/  PRMT R3, RZ, 0x654, R3 ;  /* 0x00000654ff037816 */ /* 0x000fe40000000003 */
[----:B-1----:R-:W1:Y:S01]  /*3440*/  LDS.128 R4, [R4+0xf0] ;  /* 0x0000f00004047984 */ /* 0x002e620000000c00 */
[----:B------:R-:W-:Y:S02]  /*3450*/  @P0 SHF.L.U32 R2, R8, 0x1f, RZ ;  /* 0x0000001f08020819 */ /* 0x000fe400000006ff */
[----:B------:R-:W-:Y:S01]  /*3460*/  SHF.L.U32 R0, R11, 0x1f, RZ ;  /* 0x0000001f0b007819 */ /* 0x000fe200000006ff */
[----:B------:R-:W-:Y:S01]  /*3470*/  @!PT LDS RZ, [RZ] ;  /* 0x00000000fffff984 */ /* 0x000fe20000000800 */
[----:B------:R-:W-:Y:S01]  /*3480*/  @!PT LDS RZ, [RZ] ;  /* 0x00000000fffff984 */ /* 0x000fe20000000800 */
[----:B------:R-:W-:Y:S01]  /*3490*/  @!PT LDS RZ, [RZ] ;  /* 0x00000000fffff984 */ /* 0x000fe20000000800 */
[----:B------:R-:W-:Y:S01]  /*34a0*/  @!PT LDS RZ, [RZ] ;  /* 0x00000000fffff984 */ /* 0x000fe20000000800 */
[----:B------:R2:W-:Y:S06]  /*34b0*/  MEMBAR.ALL.CTA ;  /* 0x0000000000007992 */ /* 0x0005ec0000008000 */
[----:B--2---:R-:W2:Y:S02]  /*34c0*/  FENCE.VIEW.ASYNC.S ;  /* 0x00000000000073c6 */ /* 0x004ea40000000000 */
[----:B--2---:R2:W-:Y:S01]  /*34d0*/  SYNCS.ARRIVE.TRANS64.RED.A1T0 RZ, [R3+URZ], RZ ;  /* 0x000000ff03ff79a7 */ /* 0x0045e200081004ff */
[----:B------:R2:W3:Y:S01]  /*34e0*/  @P0 SYNCS.PHASECHK.TRANS64.TRYWAIT P2, [UR4], R2 ;  /* 0x00000002ff0005a7 */ /* 0x0004e20008041104 */
[----:B------:R-:W-:Y:S01]  /*34f0*/  ULEA.HI UR4, UR22, UR22, URZ, 0x1 ;  /* 0x0000001616047291 */ /* 0x000fe2000f8f08ff */
[----:B-1----:R-:W-:-:S03]  /*3500*/  LOP3.LUT P1, RZ, R6, 0x1, RZ, 0xc0, !PT ;  /* 0x0000000106ff7812 */ /* 0x002fc6000782c0ff */
[----:B------:R-:W-:Y:S02]  /*3510*/  USHF.L.U32 UR18, UR4, 0x6, URZ ;  /* 0x0000000604127899 */ /* 0x000fe400080006ff */
[----:B------:R-:W-:Y:S02]  /*3520*/  ULOP3.LUT UR4, UR4, 0xffe, URZ, 0xc0, !UPT ;  /* 0x00000ffe04047892 */ /* 0x000fe4000f8ec0ff */
[----:B------:R-:W-:Y:S02]  /*3530*/  ULOP3.LUT UR18, UR18, 0xffffff80, URZ, 0xc0, !UPT ;  /* 0xffffff8012127892 */ /* 0x000fe4000f8ec0ff */
[----:B------:R-:W-:Y:S02]  /*3540*/  UIADD3 UR4, UPT, UPT, -UR4, UR22, URZ ;  /* 0x0000001604047290 */ /* 0x000fe4000fffe1ff */
[----:B------:R-:W-:Y:S01]  /*3550*/  UIADD3 UR18, UPT, UPT, UR30, UR18, URZ ;  /* 0x000000121e127290 */ /* 0x000fe2000fffe0ff */
[----:B------:R-:W1:Y:S03]  /*3560*/  SYNCS.PHASECHK.TRANS64.TRYWAIT P0, [UR23+0xa0], R0 ;  /* 0x0000a000ff0075a7 */ /* 0x000e660008001117 */
[----:B------:R-:W-:Y:S01]  /*3570*/  ULEA UR18, UR4, UR18, 0x14 ;  /* 0x0000001204127291 */ /* 0x000fe2000f8ea0ff */
[----:B-123--:R-:W-:Y:S11]  /*3580*/  @!P0 BRA `(.L_x_60) ;  /* 0x0000004400948947 */ /* 0x00eff60003800000 */
.L_x_126:
[----:B------:R-:W-:Y:S01]  /*3590*/  IADD3 R10, PT, PT, R10, 0x1, RZ ;  /* 0x000000010a0a7810 */ /* 0x000fe20007ffe0ff */
[----:B------:R-:W-:Y:S06]  /*35a0*/  BRA.U !UP4, `(.L_x_61) ;  /* 0x000000010c987547 */ /* 0x000fec000b800000 */
[----:B------:R-:W-:Y:S01]  /*35b0*/  UPLOP3.LUT UP2, UPT, UPT, UPT, UPT, 0x40, 0x4 ;  /* 0x000000000004789c */ /* 0x000fe20003f4e870 */
[----:B------:R-:W-:Y:S01]  /*35c0*/  UMOV UR16, UR29 ;  /* 0x0000001d00107c82 */ /* 0x000fe20008000000 */
[----:B------:R-:W-:Y:S01]  /*35d0*/  UMOV UR15, UR28 ;  /* 0x0000001c000f7c82 */ /* 0x000fe20008000000 */
[----:B------:R-:W-:-:S08]  /*35e0*/  UMOV UR6, UR14 ;  /* 0x0000000e00067c82 */ /* 0x000fd00008000000 */
.L_x_64:
[----:B------:R-:W-:Y:S02]  /*35f0*/  UIADD3 UR16, UPT, UPT, UR16, 0x1, URZ ;  /* 0x0000000110107890 */ /* 0x000fe4000fffe0ff */
[----:B--2---:R-:W-:Y:S02]  /*3600*/  ULEA UR5, UR6, UR17, 0x3 ;  /* 0x0000001106057291 */ /* 0x004fe4000f8e18ff */
[----:B------:R-:W-:Y:S01]  /*3610*/  UISETP.NE.AND UP3, UPT, UR16, URZ, UPT ;  /* 0x000000ff1000728c */ /* 0x000fe2000bf65270 */
[----:B---3--:R-:W-:Y:S10]  /*3620*/  @P2 BRA `(.L_x_62) ;  /* 0x00000000000c2947 */ /* 0x008ff40003800000 */
[----:B-1----:R-:W-:Y:S04]  /*3630*/  SHF.L.U32 R3, R8, 0x1f, RZ ;  /* 0x0000001f08037819 */ /* 0x002fe800000006ff */
[----:B------:R-:W1:Y:S02]  /*3640*/  SYNCS.PHASECHK.TRANS64.TRYWAIT P0, [UR5], R3 ;  /* 0x00000003ff0075a7 */ /* 0x000e640008001105 */
[----:B-1----:R-:W-:Y:S05]  /*3650*/  @!P0 BRA `(.L_x_63) ;  /* 0x0000004400788947 */ /* 0x002fea0003800000 */
.L_x_62:
[----:B------:R-:W-:Y:S01]  /*3660*/  UISETP.NE.AND UP0, UPT, UR15, 0x1, UPT ;  /* 0x000000010f00788c */ /* 0x000fe2000bf05270 */
[----:B------:R-:W-:Y:S01]  /*3670*/  PLOP3.LUT P2, PT, PT, PT, PT, 0x80, 0x8 ;  /* 0x000000000008781c */ /* 0x000fe20003f4f070 */
[----:B------:R-:W-:Y:S02]  /*3680*/  UIADD3 UR4, UPT, UPT, UR6, 0x1, URZ ;  /* 0x0000000106047890 */ /* 0x000fe4000fffe0ff */
[----:B------:R-:W-:Y:S02]  /*3690*/  ULEA UR12, UR6, UR21, 0x9 ;  /* 0x00000015060c7291 */ /* 0x000fe4000f8e48ff */
[----:B------:R-:W-:Y:S01]  /*36a0*/  UISETP.NE.AND UP1, UPT, UR4, 0x3, UPT ;  /* 0x000000030400788c */ /* 0x000fe2000bf25270 */
[----:B------:R-:W-:Y:S01]  /*36b0*/  PLOP3.LUT P0, PT, PT, PT, UP0, 0x80, 0x8 ;  /* 0x000000000008781c */ /* 0x000fe20003f0f008 */
[----:B------:R-:W-:Y:S02]  /*36c0*/  UIADD3 UR10, UPT, UPT, UR12, 0x2, URZ ;  /* 0x000000020c0a7890 */ /* 0x000fe4000fffe0ff */
[----:B------:R-:W-:Y:S02]  /*36d0*/  USEL UR7, URZ, 0x1, UP1 ;  /* 0x00000001ff077887 */ /* 0x000fe40008800000 */
[----:B------:R-:W-:Y:S02]  /*36e0*/  USEL UR14, UR4, URZ, UP1 ;  /* 0x000000ff040e7287 */ /* 0x000fe40008800000 */
[----:B------:R-:W-:Y:S02]  /*36f0*/  UIADD3 UR15, UPT, UPT, UR15, -0x1, URZ ;  /* 0xffffffff0f0f7890 */ /* 0x000fe4000fffe0ff */
[----:B------:R-:W-:Y:S01]  /*3700*/  @UP0 ULEA UR4, UR14, UR17, 0x3 ;  /* 0x000000110e040291 */ /* 0x000fe2000f8e18ff */
[----:B------:R-:W-:Y:S01]  /*3710*/  LOP3.LUT R8, R8, UR7, RZ, 0x3c, !PT ;  /* 0x0000000708087c12 */ /* 0x000fe2000f8e3cff */
[----:B------:R-:W-:Y:S01]  /*3720*/  UIADD3 UR7, UPT, UPT, UR5, 0x18, URZ ;  /* 0x0000001805077890 */ /* 0x000fe2000fffe0ff */
[----:B------:R-:W-:Y:S02]  /*3730*/  UMOV UR13, 0x80004020 ;  /* 0x80004020000d7882 */ /* 0x000fe40000000000 */
[----:B-1----:R-:W-:Y:S01]  /*3740*/  @P0 SHF.L.U32 R0, R8, 0x1f, RZ ;  /* 0x0000001f08000819 */ /* 0x002fe200000006ff */
[----:B------:R-:W-:Y:S01]  /*3750*/  UMOV UR5, 0x80004020 ;  /* 0x8000402000057882 */ /* 0x000fe20000000000 */
[----:B------:R-:W-:Y:S01]  /*3760*/  UMOV UR11, 0x80004020 ;  /* 0x80004020000b7882 */ /* 0x000fe20000000000 */
[----:B------:R-:W-:Y:S01]  /*3770*/  UMOV UR9, 0x80004020 ;  /* 0x8000402000097882 */ /* 0x000fe20000000000 */
[----:B------:R2:W3:Y:S01]  /*3780*/  @P0 SYNCS.PHASECHK.TRANS64.TRYWAIT P2, [UR4], R0 ;  /* 0x00000000ff0005a7 */ /* 0x0004e20008041104 */
[----:B------:R-:W-:Y:S03]  /*3790*/  ULEA UR4, UR6, UR20, 0x8 ;  /* 0x0000001406047291 */ /* 0x000fe6000f8e40ff */
[----:B------:R-:W-:Y:S01]  /*37a0*/  UMOV UR6, UR14 ;  /* 0x0000000e00067c82 */ /* 0x000fe20008000000 */
[----:B------:R-:W-:Y:S05]  /*37b0*/  UIADD3 UR8, UPT, UPT, UR4, 0x2, URZ ;  /* 0x0000000204087890 */ /* 0x000fea000fffe0ff */
[----:B------:R2:W-:Y:S01]  /*37c0*/  UTCQMMA gdesc[UR4], gdesc[UR12], tmem[UR18], tmem[UR26], idesc[UR27], UP2 ;  /* 0x00ff1a0c040075ea */ /* 0x0005e20009000312 */
[----:B------:R-:W-:Y:S03]  /*37d0*/  UPLOP3.LUT UP2, UPT, UPT, UPT, UPT, 0x80, 0x8 ;  /* 0x000000000008789c */ /* 0x000fe60003f4f070 */
[----:B------:R2:W-:Y:S01]  /*37e0*/  UTCQMMA gdesc[UR8], gdesc[UR10], tmem[UR18], tmem[UR24], idesc[UR25], UPT ;  /* 0x00ff180a080075ea */ /* 0x0005e2000b800312 */
[----:B------:R2:W-:Y:S01]  /*37f0*/  UTCBAR.MULTICAST [UR7], URZ, UR19 ;  /* 0x000000ff070073e9 */ /* 0x0005e20008000813 */
[----:B------:R-:W-:Y:S06]  /*3800*/  BRA.U UP3, `(.L_x_64) ;  /* 0xfffffffd03787547 */ /* 0x000fec000b83ffff */
.L_x_61:
[----:B--2---:R-:W-:Y:S01]  /*3810*/  UIADD3 UR4, UPT, UPT, UR22, 0x1, URZ ;  /* 0x0000000116047890 */ /* 0x004fe2000fffe0ff */
[C---:B------:R-:W-:Y:S01]  /*3820*/  ISETP.NE.AND P0, PT, R10.reuse, 0x2, PT ;  /* 0x000000020a00780c */ /* 0x040fe20003f05270 */
[----:B------:R-:W-:Y:S02]  /*3830*/  UIADD3 UR5, UPT, UPT, UR23, 0x80, URZ ;  /* 0x0000008017057890 */ /* 0x000fe4000fffe0ff */
[----:B------:R-:W-:Y:S01]  /*3840*/  UISETP.NE.AND UP0, UPT, UR4, 0x4, UPT ;  /* 0x000000040400788c */ /* 0x000fe2000bf05270 */
[----:B-1----:R-:W-:Y:S02]  /*3850*/  SEL R0, RZ, 0x1, P0 ;  /* 0x00000001ff007807 */ /* 0x002fe40000000000 */
[----:B------:R-:W-:Y:S01]  /*3860*/  SEL R10, R10, RZ, P0 ;  /* 0x000000ff0a0a7207 */ /* 0x000fe20000000000 */
[----:B------:R-:W-:Y:S01]  /*3870*/  USEL UR6, URZ, 0x1, UP0 ;  /* 0x00000001ff067887 */ /* 0x000fe20008000000 */
[----:B------:R-:W-:Y:S01]  /*3880*/  LOP3.LUT R9, R9, R0, RZ, 0x3c, !PT ;  /* 0x0000000009097212 */ /* 0x000fe200078e3cff */
[----:B------:R-:W-:Y:S01]  /*3890*/  USEL UR22, UR4, URZ, UP0 ;  /* 0x000000ff04167287 */ /* 0x000fe20008000000 */
[----:B------:R1:W-:Y:S03]  /*38a0*/  UTCBAR [UR5], URZ ;  /* 0x000000ff050073e9 */ /* 0x0003e600080000ff */
[----:B------:R-:W-:Y:S01]  /*38b0*/  LOP3.LUT R11, R11, UR6, RZ, 0x3c, !PT ;  /* 0x000000060b0b7c12 */ /* 0x000fe2000f8e3cff */
[----:B------:R-:W-:Y:S07]  /*38c0*/  @P1 BRA `(.L_x_65) ;  /* 0xfffffff800b01947 */ /* 0x000fee000383ffff */
[----:B------:R-:W2:Y:S01]  /*38d0*/  S2UR UR8, SR_CgaCtaId ;  /* 0x00000000000879c3 */ /* 0x000ea20000008800 */
[----:B------:R-:W-:Y:S01]  /*38e0*/  ELECT P0, URZ, PT ;  /* 0x0000000000ff782f */ /* 0x000fe20003800000 */
[----:B------:R-:W-:Y:S01]  /*38f0*/  IMAD.MOV.U32 R0, RZ, RZ, 0x1 ;  /* 0x00000001ff007424 */ /* 0x000fe200078e00ff */
[----:B------:R-:W-:Y:S01]  /*3900*/  UIADD3 UR17, UPT, UPT, UR17, 0xa0, URZ ;  /* 0x000000a011117890 */ /* 0x000fe2000fffe0ff */
[----:B------:R-:W-:Y:S01]  /*3910*/  SHF.L.U32 R3, R11, 0x1f, RZ ;  /* 0x0000001f0b037819 */ /* 0x000fe200000006ff */
[----:B------:R-:W-:-:S03]  /*3920*/  UMOV UR4, 0x40 ;  /* 0x0000004000047882 */ /* 0x000fc60000000000 */
[----:B------:R-:W-:Y:S01]  /*3930*/  UVIRTCOUNT.DEALLOC.SMPOOL 0x80 ;  /* 0x000000800000784c */ /* 0x000fe20000000000 */
[----:B--2---:R-:W-:Y:S02]  /*3940*/  ULEA UR8, UR8, UR4, 0x18 ;  /* 0x0000000408087291 */ /* 0x004fe4000f8ec0ff */
[----:B------:R-:W-:-:S07]  /*3950*/  ULEA UR4, UR22, UR17, 0x3 ;  /* 0x0000001116047291 */ /* 0x000fce000f8e18ff */
[----:B------:R2:W-:Y:S02]  /*3960*/  @P0 STS.U8 [UR8+0x1c], R0 ;  /* 0x00001c00ff000988 */ /* 0x0005e40008000008 */
[----:B------:R-:W4:Y:S02]  /*3970*/  SYNCS.PHASECHK.TRANS64.TRYWAIT P0, [UR4], R3 ;  /* 0x00000003ff0075a7 */ /* 0x000f240008001104 */
[----:B--2-4-:R-:W-:Y:S05]  /*3980*/  @!P0 BRA `(.L_x_66) ;  /* 0x0000004000c48947 */ /* 0x014fea0003800000 */
.L_x_129:
[----:B------:R-:W-:-:S04]  /*3990*/  UIADD3 UR4, UPT, UPT, UR22, 0x1, URZ ;  /* 0x0000000116047890 */ /* 0x000fc8000fffe0ff */
[----:B------:R-:W-:-:S04]  /*39a0*/  UISETP.NE.AND UP0, UPT, UR4, 0x4, UPT ;  /* 0x000000040400788c */ /* 0x000fc8000bf05270 */
[----:B------:R-:W-:Y:S02]  /*39b0*/  USEL UR6, URZ, 0x1, UP0 ;  /* 0x00000001ff067887 */ /* 0x000fe40008000000 */
[----:B------:R-:W-:-:S04]  /*39c0*/  USEL UR4, UR4, URZ, UP0 ;  /* 0x000000ff04047287 */ /* 0x000fc80008000000 */
[----:B-1----:R-:W-:Y:S01]  /*39d0*/  ULEA UR5, UR4, UR17, 0x3 ;  /* 0x0000001104057291 */ /* 0x002fe2000f8e18ff */
[----:B------:R-:W-:-:S04]  /*39e0*/  LOP3.LUT R2, R11, UR6, RZ, 0x3c, !PT ;  /* 0x000000060b027c12 */ /* 0x000fc8000f8e3cff */
[----:B--2---:R-:W-:-:S04]  /*39f0*/  SHF.L.U32 R3, R2, 0x1f, RZ ;  /* 0x0000001f02037819 */ /* 0x004fc800000006ff */
[----:B------:R-:W1:Y:S02]  /*3a00*/  SYNCS.PHASECHK.TRANS64.TRYWAIT P0, [UR5], R3 ;  /* 0x00000003ff0075a7 */ /* 0x000e640008001105 */
[----:B-1----:R-:W-:Y:S05]  /*3a10*/  @!P0 BRA `(.L_x_67) ;  /* 0x0000004000b88947 */ /* 0x002fea0003800000 */
.L_x_131:
        /* <DEDUP_REMOVED lines=9> */
.L_x_133:
[----:B------:R-:W-:-:S04]  /*3ab0*/  UIADD3 UR4, UPT, UPT, UR4, 0x1, URZ ;  /* 0x0000000104047890 */ /* 0x000fc8000fffe0ff */
[----:B------:R-:W-:-:S04]  /*3ac0*/  UISETP.NE.AND UP0, UPT, UR4, 0x4, UPT ;  /* 0x000000040400788c */ /* 0x000fc8000bf05270 */
[----:B------:R-:W-:Y:S02]  /*3ad0*/  USEL UR5, URZ, 0x1, UP0 ;  /* 0x00000001ff057887 */ /* 0x000fe40008000000 */
[----:B------:R-:W-:-:S04]  /*3ae0*/  USEL UR4, UR4, URZ, UP0 ;  /* 0x000000ff04047287 */ /* 0x000fc80008000000 */
[----:B------:R-:W-:Y:S01]  /*3af0*/  ULEA UR4, UR4, UR17, 0x3 ;  /* 0x0000001104047291 */ /* 0x000fe2000f8e18ff */
[----:B-1----:R-:W-:-:S04]  /*3b00*/  LOP3.LUT R3, R2, UR5, RZ, 0x3c, !PT ;  /* 0x0000000502037c12 */ /* 0x002fc8000f8e3cff */
[----:B------:R-:W-:-:S04]  /*3b10*/  SHF.L.U32 R3, R3, 0x1f, RZ ;  /* 0x0000001f03037819 */ /* 0x000fc800000006ff */
[----:B------:R-:W1:Y:S02]  /*3b20*/  SYNCS.PHASECHK.TRANS64.TRYWAIT P0, [UR4], R3 ;  /* 0x00000003ff0075a7 */ /* 0x000e640008001104 */
[----:B-1----:R-:W-:Y:S05]  /*3b30*/  @!P0 BRA `(.L_x_69) ;  /* 0x0000004000a08947 */ /* 0x002fea0003800000 */
.L_x_135:
[----:B------:R-:W-:Y:S01]  /*3b40*/  NOP ;  /* 0x0000000000007918 */ /* 0x000fe20000000000 */
[----:B-1----:R-:W1:Y:S01]  /*3b50*/  LDS R0, [UR8+0x14] ;  /* 0x00001408ff007984 */ /* 0x002e620008000800 */
[----:B------:R-:W-:Y:S01]  /*3b60*/  ULOP3.LUT UR4, UR30, 0xffff, URZ, 0xc0, !UPT ;  /* 0x0000ffff1e047892 */ /* 0x000fe2000f8ec0ff */
[----:B------:R-:W-:Y:S01]  /*3b70*/  UMOV UR5, 0xffff ;  /* 0x0000ffff00057882 */ /* 0x000fe20000000000 */
[----:B------:R-:W-:Y:S02]  /*3b80*/  UMOV UR6, 0x1 ;  /* 0x0000000100067882 */ /* 0x000fe40000000000 */
[----:B------:R-:W-:-:S04]  /*3b90*/  USHF.R.U32.HI UR4, URZ, 0x5, UR4 ;  /* 0x00000005ff047899 */ /* 0x000fc80008011604 */
[----:B------:R-:W-:Y:S02]  /*3ba0*/  USHF.L.U32 UR5, UR5, UR4, URZ ;  /* 0x0000000405057299 */ /* 0x000fe400080006ff */
[----:B------:R-:W-:-:S04]  /*3bb0*/  USHF.L.U32 UR4, UR6, UR4, URZ ;  /* 0x0000000406047299 */ /* 0x000fc800080006ff */
[----:B-1----:R-:W-:-:S04]  /*3bc0*/  LOP3.LUT R0, R0, UR5, RZ, 0xc0, !PT ;  /* 0x0000000500007c12 */ /* 0x002fc8000f8ec0ff */
[----:B------:R-:W-:-:S13]  /*3bd0*/  ISETP.NE.AND P0, PT, R0, UR5, PT ;  /* 0x0000000500007c0c */ /* 0x000fda000bf05270 */
[----:B------:R-:W-:Y:S05]  /*3be0*/  @P0 BRA `(.L_x_70) ;  /* 0x0000000000580947 */ /* 0x000fea0003800000 */
[----:B------:R-:W1:Y:S02]  /*3bf0*/  LDS R0, [UR8+0x18] ;  /* 0x00001808ff007984 */ /* 0x000e640008000800 */
[----:B-1----:R-:W-:-:S04]  /*3c00*/  LOP3.LUT R0, R0, UR4, RZ, 0xc0, !PT ;  /* 0x0000000400007c12 */ /* 0x002fc8000f8ec0ff */
[----:B------:R-:W-:-:S13]  /*3c10*/  ISETP.NE.AND P0, PT, R0, UR4, PT ;  /* 0x0000000400007c0c */ /* 0x000fda000bf05270 */
[----:B------:R-:W-:Y:S05]  /*3c20*/  @P0 BRA `(.L_x_71) ;  /* 0x00000000003c0947 */ /* 0x000fea0003800000 */
[----:B------:R-:W1:Y:S01]  /*3c30*/  S2R R2, SR_LANEID ;  /* 0x0000000000027919 */ /* 0x000e620000000000 */
[----:B------:R-:W-:Y:S01]  /*3c40*/  ULOP3.LUT UR5, URZ, UR5, URZ, 0x33, !UPT ;  /* 0x00000005ff057292 */ /* 0x000fe2000f8e33ff */
[----:B------:R-:W-:Y:S01]  /*3c50*/  LOP3.LUT R4, RZ, UR4, RZ, 0x33, !PT ;  /* 0x00000004ff047c12 */ /* 0x000fe2000f8e33ff */
[----:B------:R-:W-:Y:S02]  /*3c60*/  VOTEU.ANY UR4, UPT, PT ;  /* 0x0000000000047886 */ /* 0x000fe400038e0100 */
[----:B------:R-:W-:Y:S01]  /*3c70*/  UFLO.U32 UR4, UR4 ;  /* 0x00000004000472bd */ /* 0x000fe200080e0000 */
[----:B------:R-:W2:Y:S01]  /*3c80*/  REDUX UR6, R4 ;  /* 0x00000000040673c4 */ /* 0x000ea20000000000 */
[----:B------:R-:W-:-:S06]  /*3c90*/  IMAD.U32 R0, RZ, RZ, UR5 ;  /* 0x00000005ff007e24 */ /* 0x000fcc000f8e00ff */
[----:B------:R4:W-:Y:S01]  /*3ca0*/  UTCATOMSWS.AND URZ, UR5 ;  /* 0x0000000500ff79e3 */ /* 0x0009e20008000000 */
[----:B------:R-:W3:Y:S01]  /*3cb0*/  REDUX UR7, R0 ;  /* 0x00000000000773c4 */ /* 0x000ee20000000000 */
[----:B-1----:R-:W-:Y:S01]  /*3cc0*/  ISETP.EQ.U32.AND P0, PT, R2, UR4, PT ;  /* 0x0000000402007c0c */ /* 0x002fe2000bf02070 */
[----:B--2---:R-:W-:Y:S01]  /*3cd0*/  IMAD.U32 R2, RZ, RZ, UR6 ;  /* 0x00000006ff027e24 */ /* 0x004fe2000f8e00ff */
[----:B---3--:R-:W-:-:S11]  /*3ce0*/  MOV R3, UR7 ;  /* 0x0000000700037c02 */ /* 0x008fd60008000f00 */
[----:B------:R4:W-:Y:S04]  /*3cf0*/  @P0 ATOMS.AND RZ, [UR8+0x14], R3 ;  /* 0x00001403ffff098c */ /* 0x0009e8000a800008 */
[----:B------:R4:W-:Y:S01]  /*3d00*/  @P0 ATOMS.AND RZ, [UR8+0x18], R2 ;  /* 0x00001802ffff098c */ /* 0x0009e2000a800008 */
[----:B------:R-:W-:Y:S05]  /*3d10*/  BRA `(.L_x_72) ;  /* 0x0000000000147947 */ /* 0x000fea0003800000 */
.L_x_71:
[----:B------:R-:W-:Y:S02]  /*3d20*/  MOV R2, 0x3d40 ;  /* 0x00003d4000027802 */ /* 0x000fe40000000f00 */
[----:B---3-5:R-:W-:Y:S05]  /*3d30*/  CALL.REL.NOINC `($__internal_0_$__cuda_sm10x_tcgen05_guardrail_trap_col_being_dealloced_not_returned_by_alloc) ;  /* 0x0000004000fc7944 */ /* 0x028fea0003c00000 */
[----:B------:R-:W-:Y:S05]  /*3d40*/  BRA `(.L_x_72) ;  /* 0x0000000000087947 */ /* 0x000fea0003800000 */
.L_x_70:
[----:B------:R-:W-:Y:S02]  /*3d50*/  MOV R2, 0x3d70 ;  /* 0x00003d7000027802 */ /* 0x000fe40000000f00 */
[----:B---3-5:R-:W-:Y:S05]  /*3d60*/  CALL.REL.NOINC `($__internal_2_$__cuda_sm10x_tcgen05_guardrail_trap_unallocated_columns_being_dealloced) ;  /* 0x0000004400087944 */ /* 0x028fea0003c00000 */
.L_x_72:
[----:B------:R-:W-:Y:S01]  /*3d70*/  NOP ;  /* 0x0000000000007918 */ /* 0x000fe20000000000 */
[----:B----4-:R-:W-:Y:S05]  /*3d80*/  EXIT ;  /* 0x000000000000794d */ /* 0x010fea0003800000 */
.L_x_54:
[----:B------:R-:W-:-:S09]  /*3d90*/  UISETP.NE.OR UP0, UPT, UR17, 0x3, !UP3 ;  /* 0x000000031100788c */ /* 0x000fd2000df05670 */
[----:B------:R-:W-:Y:S05]  /*3da0*/  BRA.U UP0, `(.L_x_73) ;  /* 0x0000000d00807547 */ /* 0x000fea000b800000 */
[----:B------:R-:W2:Y:S01]  /*3db0*/  S2UR UR10, SR_CgaCtaId ;  /* 0x00000000000a79c3 */ /* 0x000ea20000008800 */
[----:B------:R-:W3:Y:S01]  /*3dc0*/  LDCU UR32, c[0x0][0x370] ;  /* 0x00006e00ff2077ac */ /* 0x000ee20008000800 */
[----:B------:R-:W-:Y:S02]  /*3dd0*/  HFMA2 R13, -RZ, RZ, 0, 0 ;  /* 0x00000000ff0d7431 */ /* 0x000fe400000001ff */
[----:B------:R-:W-:Y:S01]  /*3de0*/  IMAD.MOV.U32 R15, RZ, RZ, 0x1 ;  /* 0x00000001ff0f7424 */ /* 0x000fe200078e00ff */
[----:B------:R-:W-:Y:S01]  /*3df0*/  MOV R7, 0x1000 ;  /* 0x0000100000077802 */ /* 0x000fe20000000f00 */
[----:B------:R-:W3:Y:S01]  /*3e00*/  LDCU.128 UR28, c[0x0][0xb10] ;  /* 0x00016200ff1c77ac */ /* 0x000ee20008000c00 */
[----:B------:R-:W-:Y:S01]  /*3e10*/  IMAD.MOV.U32 R14, RZ, RZ, RZ ;  /* 0x000000ffff0e7224 */ /* 0x000fe200078e00ff */
[----:B------:R-:W4:Y:S01]  /*3e20*/  LDC.64 R16, c[0x0][0x348] ;  /* 0x0000d200ff107b82 */ /* 0x000f220000000a00 */
[----:B------:R-:W1:Y:S01]  /*3e30*/  LDCU UR27, c[0x0][0x374] ;  /* 0x00006e80ff1b77ac */ /* 0x000e620008000800 */
[----:B------:R-:W2:Y:S06]  /*3e40*/  LDCU UR15, c[0x0][0xb0c] ;  /* 0x00016180ff0f77ac */ /* 0x000eac0008000800 */
[----:B------:R-:W4:Y:S01]  /*3e50*/  LDC.64 R2, c[0x0][0x888] ;  /* 0x00022200ff027b82 */ /* 0x000f220000000a00 */
[----:B------:R-:W2:Y:S01]  /*3e60*/  LDCU UR39, c[0x0][0xb20] ;  /* 0x00016400ff2777ac */ /* 0x000ea20008000800 */
[----:B------:R-:W2:Y:S06]  /*3e70*/  LDCU UR4, c[0x0][0xb30] ;  /* 0x00016600ff0477ac */ /* 0x000eac0008000800 */
[----:B------:R-:W4:Y:S01]  /*3e80*/  LDC.64 R4, c[0x0][0x890] ;  /* 0x00022400ff047b82 */ /* 0x000f220000000a00 */
[----:B------:R-:W-:Y:S01]  /*3e90*/  UMOV UR21, 0x400 ;  /* 0x0000040000157882 */ /* 0x000fe20000000000 */
[----:B---3--:R-:W-:-:S02]  /*3ea0*/  UIMAD.WIDE.U32 UR6, UR32, UR28, URZ ;  /* 0x0000001c200672a5 */ /* 0x008fc4000f8e00ff */
[----:B-1----:R-:W-:Y:S02]  /*3eb0*/  UIMAD.WIDE.U32 UR8, UR27, UR31, URZ ;  /* 0x0000001f1b0872a5 */ /* 0x002fe4000f8e00ff */
[----:B--2---:R-:W-:Y:S02]  /*3ec0*/  ULEA UR21, UR10, UR21, 0x18 ;  /* 0x000000150a157291 */ /* 0x004fe4000f8ec0ff */
[----:B------:R-:W-:Y:S02]  /*3ed0*/  UPLOP3.LUT UP3, UPT, UPT, UPT, UPT, 0x40, 0x4 ;  /* 0x000000000004789c */ /* 0x000fe40003f6e870 */
[----:B------:R-:W-:Y:S02]  /*3ee0*/  UIADD3 UR33, UPT, UPT, UR21, 0x38, URZ ;  /* 0x0000003815217890 */ /* 0x000fe4000fffe0ff */
[----:B------:R-:W-:Y:S01]  /*3ef0*/  UIADD3 UR17, UPT, UPT, UR21, 0x30, URZ ;  /* 0x0000003015117890 */ /* 0x000fe2000fffe0ff */
[----:B------:R-:W-:Y:S01]  /*3f00*/  UMOV UR6, UR7 ;  /* 0x0000000700067c82 */ /* 0x000fe20008000000 */
[----:B------:R-:W-:Y:S01]  /*3f10*/  UMOV UR35, UR9 ;  /* 0x0000000900237c82 */ /* 0x000fe20008000000 */
[----:B------:R-:W-:-:S02]  /*3f20*/  UISETP.GE.AND UP0, UPT, UR42, 0x1, UPT ;  /* 0x000000012a00788c */ /* 0x000fc4000bf06270 */
[----:B------:R-:W-:Y:S01]  /*3f30*/  UISETP.NE.AND UP4, UPT, UR42, 0x1, UPT ;  /* 0x000000012a00788c */ /* 0x000fe2000bf85270 */
[----:B------:R-:W1:Y:S01]  /*3f40*/  LDCU.64 UR22, c[0x0][0xb28] ;  /* 0x00016500ff1677ac */ /* 0x000e620008000a00 */
[----:B------:R-:W-:Y:S02]  /*3f50*/  UISETP.NE.AND UP6, UPT, UR15, 0x1, UPT ;  /* 0x000000010f00788c */ /* 0x000fe4000bfc5270 */
[----:B------:R-:W-:Y:S02]  /*3f60*/  UISETP.NE.AND UP5, UPT, UR30, 0x1, UPT ;  /* 0x000000011e00788c */ /* 0x000fe4000bfa5270 */
[----:B------:R-:W-:Y:S02]  /*3f70*/  UPRMT UR33, UR10, 0x654, UR33 ;  /* 0x000006540a217896 */ /* 0x000fe40008000021 */
[----:B------:R-:W-:Y:S02]  /*3f80*/  USHF.R.U32.HI UR37, URZ, UR29, UR6 ;  /* 0x0000001dff257299 */ /* 0x000fe40008011606 */
[----:B------:R-:W-:-:S02]  /*3f90*/  UPRMT UR34, UR10, 0x654, UR17 ;  /* 0x000006540a227896 */ /* 0x000fc40008000011 */
[----:B------:R-:W-:Y:S02]  /*3fa0*/  USHF.R.U32.HI UR35, URZ, UR39, UR35 ;  /* 0x00000027ff237299 */ /* 0x000fe40008011623 */
[----:B------:R-:W-:-:S11]  /*3fb0*/  UISETP.NE.AND UP2, UPT, UR4, 0x1, UPT ;  /* 0x000000010400788c */ /* 0x000fd6000bf45270 */
.L_x_82:
[C---:B------:R-:W-:Y:S02]  /*3fc0*/  LEA R12, R14.reuse, UR21, 0x3 ;  /* 0x000000150e0c7c11 */ /* 0x040fe4000f8e18ff */
[----:B------:R-:W-:Y:S02]  /*3fd0*/  SHF.L.U32 R9, R13, 0x1f, RZ ;  /* 0x0000001f0d097819 */ /* 0x000fe400000006ff */
[----:B------:R-:W-:Y:S02]  /*3fe0*/  LEA R10, R14, UR21, 0x4 ;  /* 0x000000150e0a7c11 */ /* 0x000fe4000f8e20ff */
[----:B--2---:R-:W2:Y:S02]  /*3ff0*/  SYNCS.PHASECHK.TRANS64.TRYWAIT P0, [R12+URZ+0x60], R9 ;  /* 0x000060090c0075a7 */ /* 0x004ea400080011ff */
[----:B--2---:R-:W-:Y:S05]  /*4000*/  @!P0 BRA `(.L_x_74) ;  /* 0x0000003c00848947 */ /* 0x004fea0003800000 */
.L_x_136:
[----:B--2---:R-:W2:Y:S01]  /*4010*/  LDS.128 R8, [R10+0xf0] ;  /* 0x0000f0000a087984 */ /* 0x004ea20000000c00 */
[----:B------:R-:W-:Y:S01]  /*4020*/  UISETP.GE.AND UP0, UPT, UR42, 0x1, UPT ;  /* 0x000000012a00788c */ /* 0x000fe2000bf06270 */
[----:B------:R-:W-:Y:S01]  /*4030*/  @!PT LDS RZ, [RZ] ;  /* 0x00000000fffff984 */ /* 0x000fe20000000800 */
[----:B------:R-:W-:Y:S01]  /*4040*/  @!PT LDS RZ, [RZ] ;  /* 0x00000000fffff984 */ /* 0x000fe20000000800 */
[----:B------:R-:W-:Y:S01]  /*4050*/  @!PT LDS RZ, [RZ] ;  /* 0x00000000fffff984 */ /* 0x000fe20000000800 */
[----:B------:R-:W-:Y:S01]  /*4060*/  @!PT LDS RZ, [RZ] ;  /* 0x00000000fffff984 */ /* 0x000fe20000000800 */
[----:B------:R3:W-:Y:S06]  /*4070*/  MEMBAR.ALL.CTA ;  /* 0x0000000000007992 */ /* 0x0007ec0000008000 */
[----:B---3--:R-:W3:Y:S01]  /*4080*/  FENCE.VIEW.ASYNC.S ;  /* 0x00000000000073c6 */ /* 0x008ee20000000000 */
[----:B--2---:R-:W-:Y:S11]  /*4090*/  LOP3.LUT P0, RZ, R10, 0x1, RZ, 0xc0, !PT ;  /* 0x000000010aff7812 */ /* 0x004ff6000780c0ff */
[----:B------:R-:W-:Y:S02]  /*40a0*/  @!UPT UIADD3 URZ, UPT, UPT, URZ, URZ, URZ ;  /* 0x000000fffffff290 */ /* 0x000fe4000fffe0ff */
[----:B---3--:R-:W-:Y:S01]  /*40b0*/  VOTEU.ANY UP1, P0 ;  /* 0x0000000000ff7886 */ /* 0x008fe20000020100 */
[----:B------:R-:W-:Y:S11]  /*40c0*/  PLOP3.LUT P0, PT, PT, PT, UP1, 0x80, 0x8 ;  /* 0x000000000008781c */ /* 0x000ff60003f0f018 */
[----:B------:R-:W-:Y:S02]  /*40d0*/  @!UPT UIADD3 URZ, UPT, UPT, URZ, URZ, URZ ;  /* 0x000000fffffff290 */ /* 0x000fe4000fffe0ff */
[----:B------:R-:W-:Y:S02]  /*40e0*/  @P0 SHF.R.U32.HI R0, RZ, 0x10, R9 ;  /* 0x00000010ff000819 */ /* 0x000fe40000011609 */
[----:B------:R-:W-:Y:S02]  /*40f0*/  @P0 MOV R6, R8 ;  /* 0x0000000800060202 */ /* 0x000fe40000000f00 */
[----:B------:R-:W-:Y:S01]  /*4100*/  @P0 R2UR UR4, R0 ;  /* 0x00000000000402ca */ /* 0x000fe200000e0000 */
[----:B------:R-:W-:Y:S01]  /*4110*/  VIADD R0, R12, 0x70 ;  /* 0x000000700c007836 */ /* 0x000fe20000000000 */
[----:B------:R-:W-:Y:S02]  /*4120*/  @P0 LOP3.LUT R8, R9, 0xffff, RZ, 0xc0, !PT ;  /* 0x0000ffff09080812 */ /* 0x000fe400078ec0ff */
[----:B------:R-:W-:Y:S02]  /*4130*/  @P0 R2UR UR6, R6 ;  /* 0x00000000060602ca */ /* 0x000fe400000e0000 */
[----:B------:R-:W-:Y:S02]  /*4140*/  PRMT R0, RZ, 0x654, R0 ;  /* 0x00000654ff007816 */ /* 0x000fe40000000000 */
[----:B------:R-:W-:Y:S02]  /*4150*/  @P0 R2UR UR5, R8 ;  /* 0x00000000080502ca */ /* 0x000fe400000e0000 */
[----:B------:R2:W-:Y:S03]  /*4160*/  SYNCS.ARRIVE.TRANS64.RED.A1T0 RZ, [R0+URZ], RZ ;  /* 0x000000ff00ff79a7 */ /* 0x0005e600081004ff */
[----:B------:R-:W-:Y:S04]  /*4170*/  @UP1 UMOV UR26, UR4 ;  /* 0x00000004001a1c82 */ /* 0x000fe80008000000 */
[----:B------:R-:W-:Y:S04]  /*4180*/  @UP1 UMOV UR14, UR6 ;  /* 0x00000006000e1c82 */ /* 0x000fe80008000000 */
[----:B------:R-:W-:Y:S01]  /*4190*/  @UP1 UMOV UR13, UR5 ;  /* 0x00000005000d1c82 */ /* 0x000fe20008000000 */
[----:B------:R-:W-:Y:S05]  /*41a0*/  BRA.U !UP0, `(.L_x_75) ;  /* 0x0000000108a47547 */ /* 0x000fea000b800000 */
[----:B------:R-:W-:Y:S02]  /*41b0*/  UIMAD.WIDE.U32 UR8, UR13, UR31, URZ ;  /* 0x0000001f0d0872a5 */ /* 0x000fe4000f8e00ff */
[----:B------:R-:W-:Y:S02]  /*41c0*/  UIMAD.WIDE.U32 UR10, UR14, UR28, URZ ;  /* 0x0000001c0e0a72a5 */ /* 0x000fe4000f8e00ff */
[----:B------:R-:W-:Y:S02]  /*41d0*/  USEL UR4, UR27, UR35, !UP5 ;  /* 0x000000231b047287 */ /* 0x000fe4000e800000 */
[----:B------:R-:W-:Y:S02]  /*41e0*/  USEL UR7, UR32, UR37, !UP6 ;  /* 0x0000002520077287 */ /* 0x000fe4000f000000 */
[----:B-1----:R-:W-:Y:S02]  /*41f0*/  UIMAD.WIDE.U32 UR18, UR4, UR22, URZ ;  /* 0x00000016041272a5 */ /* 0x002fe4000f8e00ff */
[----:B------:R-:W-:Y:S01]  /*4200*/  UIMAD.WIDE.U32 UR24, UR7, UR22, URZ ;  /* 0x00000016071872a5 */ /* 0x000fe2000f8e00ff */
[----:B------:R-:W-:Y:S02]  /*4210*/  UMOV UR5, UR9 ;  /* 0x0000000900057c82 */ /* 0x000fe40008000000 */
[----:B------:R-:W-:Y:S03]  /*4220*/  USHF.R.U32.HI UR6, URZ, UR39, UR5 ;  /* 0x00000027ff067299 */ /* 0x000fe60008011605 */
[----:B------:R-:W-:Y:S01]  /*4230*/  UMOV UR5, UR11 ;  /* 0x0000000b00057c82 */ /* 0x000fe20008000000 */
[----:B------:R-:W-:Y:S02]  /*4240*/  USEL UR6, UR13, UR6, !UP5 ;  /* 0x000000060d067287 */ /* 0x000fe4000e800000 */
[----:B------:R-:W-:Y:S02]  /*4250*/  USHF.R.U32.HI UR8, URZ, UR29, UR5 ;  /* 0x0000001dff087299 */ /* 0x000fe40008011605 */
[----:B------:R-:W-:Y:S01]  /*4260*/  UIMAD.WIDE.U32 UR10, UR6, UR22, URZ ;  /* 0x00000016060a72a5 */ /* 0x000fe2000f8e00ff */
[----:B------:R-:W-:Y:S02]  /*4270*/  UMOV UR5, UR19 ;  /* 0x0000001300057c82 */ /* 0x000fe40008000000 */
[----:B------:R-:W-:Y:S03]  /*4280*/  @UP4 USHF.R.U32.HI UR4, URZ, UR23, UR5 ;  /* 0x00000017ff044299 */ /* 0x000fe60008011605 */
[----:B------:R-:W-:Y:S01]  /*4290*/  UMOV UR5, UR25 ;  /* 0x0000001900057c82 */ /* 0x000fe20008000000 */
[----:B------:R-:W-:Y:S02]  /*42a0*/  UIMAD UR4, UR42, UR4, URZ ;  /* 0x000000042a0472a4 */ /* 0x000fe4000f8e02ff */
[----:B------:R-:W-:Y:S02]  /*42b0*/  @UP4 USHF.R.U32.HI UR7, URZ, UR23, UR5 ;  /* 0x00000017ff074299 */ /* 0x000fe40008011605 */
[----:B------:R-:W-:Y:S02]  /*42c0*/  USEL UR5, UR14, UR8, !UP6 ;  /* 0x000000080e057287 */ /* 0x000fe4000f000000 */
[----:B------:R-:W-:Y:S02]  /*42d0*/  UIMAD UR8, UR42, UR7, URZ ;  /* 0x000000072a0872a4 */ /* 0x000fe4000f8e02ff */
[----:B------:R-:W-:Y:S03]  /*42e0*/  UISETP.GE.AND UP0, UPT, UR6, UR4, UPT ;  /* 0x000000040600728c */ /* 0x000fe6000bf06270 */
[----:B------:R-:W-:Y:S01]  /*42f0*/  UMOV UR4, UR11 ;  /* 0x0000000b00047c82 */ /* 0x000fe20008000000 */
[----:B------:R-:W-:Y:S02]  /*4300*/  UISETP.GE.OR UP0, UPT, UR5, UR8, UP0 ;  /* 0x000000080500728c */ /* 0x000fe40008706670 */
[----:B------:R-:W-:Y:S02]  /*4310*/  USHF.R.U32.HI UR4, URZ, UR23, UR4 ;  /* 0x00000017ff047299 */ /* 0x000fe40008011604 */
[----:B------:R-:W-:Y:S02]  /*4320*/  UIMAD.WIDE.U32 UR8, UR5, UR22, URZ ;  /* 0x00000016050872a5 */ /* 0x000fe4000f8e00ff */
[----:B------:R-:W-:Y:S04]  /*4330*/  USEL UR10, UR6, UR4, !UP4 ;  /* 0x00000004060a7287 */ /* 0x000fe8000e000000 */
[----:B------:R-:W-:Y:S01]  /*4340*/  UIADD3 UR11, UPT, UPT, -UR10, URZ, URZ ;  /* 0x000000ff0a0b7290 */ /* 0x000fe2000fffe1ff */
[----:B------:R-:W-:Y:S02]  /*4350*/  @!UP0 UMOV UR4, UR9 ;  /* 0x0000000900048c82 */ /* 0x000fe40008000000 */
[----:B------:R-:W-:Y:S02]  /*4360*/  @!UP0 USHF.R.U32.HI UR4, URZ, UR23, UR4 ;  /* 0x00000017ff048299 */ /* 0x000fe40008011604 */
[----:B------:R-:W-:Y:S02]  /*4370*/  UIMAD UR8, UR42, UR11, UR6 ;  /* 0x0000000b2a0872a4 */ /* 0x000fe4000f8e0206 */
[----:B------:R-:W-:Y:S04]  /*4380*/  @!UP0 USEL UR4, UR5, UR4, !UP4 ;  /* 0x0000000405048287 */ /* 0x000fe8000e000000 */
[----:B------:R-:W-:Y:S02]  /*4390*/  @!UP0 UIMAD UR8, UR7, UR8, UR4 ;  /* 0x00000008070882a4 */ /* 0x000fe4000f8e0204 */
[----:B------:R-:W-:Y:S02]  /*43a0*/  @!UP0 UIADD3 UR9, UPT, UPT, UR10, -UR4, URZ ;  /* 0x800000040a098290 */ /* 0x000fe4000fffe0ff */
[----:B------:R-:W-:Y:S02]  /*43b0*/  UIADD3 UR4, UPT, UPT, -UR5, URZ, URZ ;  /* 0x000000ff05047290 */ /* 0x000fe4000fffe1ff */
[----:B------:R-:W-:Y:S02]  /*43c0*/  UIADD3 UR7, UPT, UPT, -UR6, URZ, URZ ;  /* 0x000000ff06077290 */ /* 0x000fe4000fffe1ff */
[----:B------:R-:W-:Y:S02]  /*43d0*/  @!UP0 UIMAD UR6, UR9, UR42, UR5 ;  /* 0x0000002a090682a4 */ /* 0x000fe4000f8e0205 */
[----:B------:R-:W-:Y:S02]  /*43e0*/  UIMAD UR14, UR15, UR4, UR14 ;  /* 0x000000040f0e72a4 */ /* 0x000fe4000f8e020e */
[----:B------:R-:W-:Y:S01]  /*43f0*/  UIMAD UR13, UR30, UR7, UR13 ;  /* 0x000000071e0d72a4 */ /* 0x000fe2000f8e020d */
[----:B------:R-:W-:Y:S02]  /*4400*/  @!UP0 UMOV UR5, UR8 ;  /* 0x0000000800058c82 */ /* 0x000fe40008000000 */
[----:B------:R-:W-:Y:S02]  /*4410*/  UIMAD UR14, UR5, UR15, UR14 ;  /* 0x0000000f050e72a4 */ /* 0x000fe4000f8e020e */
[----:B------:R-:W-:Y:S11]  /*4420*/  UIMAD UR13, UR6, UR30, UR13 ;  /* 0x0000001e060d72a4 */ /* 0x000ff6000f8e020d */
[----:B------:R-:W-:Y:S01]  /*4430*/  @!UPT UIADD3 URZ, UPT, UPT, URZ, URZ, URZ ;  /* 0x000000fffffff290 */ /* 0x000fe2000fffe0ff */
.L_x_75:
[----:B------:R-:W3:Y:S01]  /*4440*/  @!UP2 LDCU.128 UR8, c[0x0][0xb10] ;  /* 0x00016200ff08a7ac */ /* 0x000ee20008000c00 */
[C---:B----4-:R-:W-:Y:S02]  /*4450*/  ISETP.NE.U32.AND P1, PT, R4.reuse, RZ, PT ;  /* 0x000000ff0400720c */ /* 0x050fe40003f25070 */
[----:B------:R-:W-:Y:S02]  /*4460*/  ISETP.NE.U32.AND P0, PT, R4, RZ, PT ;  /* 0x000000ff0400720c */ /* 0x000fe40003f05070 */
[C---:B------:R-:W-:Y:S02]  /*4470*/  ISETP.NE.AND.EX P1, PT, R5.reuse, RZ, PT, P1 ;  /* 0x000000ff0500720c */ /* 0x040fe40003f25310 */
[----:B------:R-:W-:Y:S01]  /*4480*/  ISETP.NE.AND.EX P0, PT, R5, RZ, PT, P0 ;  /* 0x000000ff0500720c */ /* 0x000fe20003f05300 */
[----:B------:R-:W4:Y:S01]  /*4490*/  @!UP2 LDCU UR5, c[0x0][0xb0c] ;  /* 0x00016180ff05a7ac */ /* 0x000f220008000800 */
[----:B------:R-:W-:Y:S01]  /*44a0*/  SHF.L.U32 R9, R15, 0x1f, RZ ;  /* 0x0000001f0f097819 */ /* 0x000fe200000006ff */
[----:B------:R-:W-:Y:S02]  /*44b0*/  USHF.L.U32 UR19, UR16, 0x6, URZ ;  /* 0x0000000610137899 */ /* 0x000fe400080006ff */
[----:B------:R-:W-:Y:S02]  /*44c0*/  USHF.L.U32 UR18, UR20, 0x7, URZ ;  /* 0x0000000714127899 */ /* 0x000fe400080006ff */
[----:B---3--:R-:W-:Y:S07]  /*44d0*/  UIMAD.WIDE.U32 UR6, UR14, UR8, URZ ;  /* 0x000000080e0672a5 */ /* 0x008fee000f8e00ff */
[----:B------:R-:W-:Y:S01]  /*44e0*/  @!UP2 UMOV UR4, UR7 ;  /* 0x000000070004ac82 */ /* 0x000fe20008000000 */
[----:B----4-:R-:W-:Y:S02]  /*44f0*/  @!UP2 UISETP.NE.AND UP0, UPT, UR5, 0x1, UPT ;  /* 0x000000010500a88c */ /* 0x010fe4000bf05270 */
[----:B------:R-:W-:Y:S02]  /*4500*/  @!UP2 USHF.R.U32.HI UR4, URZ, UR9, UR4 ;  /* 0x00000009ff04a299 */ /* 0x000fe40008011604 */
[----:B------:R-:W-:Y:S02]  /*4510*/  UIMAD.WIDE.U32 UR6, UR13, UR11, URZ ;  /* 0x0000000b0d0672a5 */ /* 0x000fe4000f8e00ff */
[----:B------:R-:W-:Y:S02]  /*4520*/  @!UP2 USEL UR8, UR14, UR4, !UP0 ;  /* 0x000000040e08a287 */ /* 0x000fe4000c000000 */
[----:B------:R-:W-:Y:S03]  /*4530*/  @!UP2 UISETP.NE.AND UP0, UPT, UR10, 0x1, UPT ;  /* 0x000000010a00a88c */ /* 0x000fe6000bf05270 */
[----:B------:R-:W-:Y:S02]  /*4540*/  @!UP2 UMOV UR6, UR7 ;  /* 0x000000070006ac82 */ /* 0x000fe40008000000 */
[----:B------:R-:W3:Y:S02]  /*4550*/  @!UP2 LDCU UR4, c[0x0][0xb20] ;  /* 0x00016400ff04a7ac */ /* 0x000ee40008000800 */
[----:B---3--:R-:W-:Y:S04]  /*4560*/  @!UP2 USHF.R.U32.HI UR6, URZ, UR4, UR6 ;  /* 0x00000004ff06a299 */ /* 0x008fe80008011606 */
[----:B------:R-:W-:Y:S04]  /*4570*/  @!UP2 USEL UR6, UR13, UR6, !UP0 ;  /* 0x000000060d06a287 */ /* 0x000fe8000c000000 */
[----:B------:R-:W-:Y:S02]  /*4580*/  @!UP2 UIADD3 UR4, UPT, UPT, -UR8, UR6, URZ ;  /* 0x000000060804a290 */ /* 0x000fe4000fffe1ff */
[----:B------:R-:W-:Y:S02]  /*4590*/  @!UP2 UIADD3 UR6, UPT, UPT, UR8, -UR6, URZ ;  /* 0x800000060806a290 */ /* 0x000fe4000fffe0ff */
[----:B------:R-:W-:Y:S02]  /*45a0*/  @!UP2 UIMAD UR14, UR4, UR5, UR14 ;  /* 0x00000005040ea2a4 */ /* 0x000fe4000f8e020e */
[----:B------:R-:W-:Y:S01]  /*45b0*/  @!UP2 UIMAD UR13, UR6, UR10, UR13 ;  /* 0x0000000a060da2a4 */ /* 0x000fe2000f8e020d */
[----:B------:R-:W-:Y:S11]  /*45c0*/  BRA.U UP3, `(.L_x_76) ;  /* 0x0000000103107547 */ /* 0x000ff6000b800000 */
[----:B--2---:R-:W-:Y:S04]  /*45d0*/  MOV R0, UR38 ;  /* 0x0000002600007c02 */ /* 0x004fe80008000f00 */
[----:B------:R-:W-:Y:S04]  /*45e0*/  SHF.L.U32 R11, R0, 0x1f, RZ ;  /* 0x0000001f000b7819 */ /* 0x000fe800000006ff */
[----:B------:R-:W2:Y:S02]  /*45f0*/  SYNCS.PHASECHK.TRANS64.TRYWAIT P2, [UR21+0x58], R11 ;  /* 0x0000580bff0075a7 */ /* 0x000ea40008041115 */
[----:B--2---:R-:W-:Y:S05]  /*4600*/  @!P2 BRA `(.L_x_77) ;  /* 0x000000380018a947 */ /* 0x004fea0003800000 */
.L_x_76:
[----:B------:R-:W-:Y:S05]  /*4610*/  @!P1 BRA `(.L_x_78) ;  /* 0x0000000000309947 */ /* 0x000fea0003800000 */
[----:B------:R-:W-:Y:S01]  /*4620*/  ISETP.NE.U32.AND P1, PT, R2, RZ, PT ;  /* 0x000000ff0200720c */ /* 0x000fe20003f25070 */
[----:B------:R-:W3:Y:S01]  /*4630*/  LDCU.64 UR4, c[0x0][0x358] ;  /* 0x00006b00ff0477ac */ /* 0x000ee20008000a00 */
[----:B------:R-:W-:Y:S02]  /*4640*/  IMAD.MOV.U32 R84, RZ, RZ, 0x1 ;  /* 0x00000001ff547424 */ /* 0x000fe400078e00ff */
[----:B------:R-:W-:Y:S11]  /*4650*/  ISETP.NE.AND.EX P1, PT, R3, RZ, PT, P1 ;  /* 0x000000ff0300720c */ /* 0x000ff60003f25310 */
[----:B------:R-:W-:Y:S02]  /*4660*/  @!UPT UIADD3 URZ, UPT, UPT, URZ, URZ, URZ ;  /* 0x000000fffffff290 */ /* 0x000fe4000fffe0ff */
[----:B--2---:R-:W2:Y:S01]  /*4670*/  @P1 LDC.64 R10, c[0x0][0x888] ;  /* 0x00022200ff0a1b82 */ /* 0x004ea20000000a00 */
[----:B------:R-:W-:Y:S04]  /*4680*/  @P1 IMAD R0, R4, UR36, RZ ;  /* 0x0000002404001c24 */ /* 0x000fe8000f8e02ff */
[----:B--2---:R-:W-:Y:S04]  /*4690*/  @P1 IMAD.WIDE R10, R0, 0x4, R10 ;  /* 0x00000004000a1825 */ /* 0x004fe800078e020a */
[----:B------:R-:W-:Y:S01]  /*46a0*/  HFMA2 R0, -RZ, RZ, 0, 5.9604644775390625e-08 ;  /* 0x00000001ff007431 */ /* 0x000fe200000001ff */
[----:B---3-5:R3:W5:Y:S04]  /*46b0*/  @P1 LDG.E R41, desc[UR4][R10.64] ;  /* 0x000000040a291981 */ /* 0x028768000c1e1900 */
[----:B------:R-:W-:Y:S01]  /*46c0*/  @!P1 PRMT R84, R0, 0x7610, R84 ;  /* 0x0000761000549816 */ /* 0x000fe20000000054 */
[----:B---3--:R-:W4:Y:S06]  /*46d0*/  @!P1 LDC R41, c[0x0][0x880] ;  /* 0x00022000ff299b82 */ /* 0x008f2c0000000800 */
.L_x_78:
[----:B----45:R-:W-:Y:S01]  /*46e0*/  @!P0 FSETP.EQ.AND P1, PT, R41, RZ, PT ;  /* 0x000000ff2900820b */ /* 0x030fe20003f22000 */
[----:B------:R-:W-:Y:S01]  /*46f0*/  @!UPT UIADD3 URZ, UPT, UPT, URZ, URZ, URZ ;  /* 0x000000fffffff290 */ /* 0x000fe2000fffe0ff */
[----:B------:R-:W-:Y:S11]  /*4700*/  @!P0 BRA `(.L_x_79) ;  /* 0x0000000000188947 */ /* 0x000ff60003800000 */
[----:B------:R-:W-:Y:S02]  /*4710*/  LOP3.LUT P0, RZ, R84, 0xff, RZ, 0xc0, !PT ;  /* 0x000000ff54ff7812 */ /* 0x000fe4000780c0ff */
[----:B------:R-:W-:Y:S04]  /*4720*/  ISETP.NE.U32.AND P1, PT, R2, RZ, PT ;  /* 0x000000ff0200720c */ /* 0x000fe80003f25070 */
[----:B------:R-:W-:Y:S04]  /*4730*/  ISETP.NE.AND.EX P1, PT, R3, RZ, PT, P1 ;  /* 0x000000ff0300720c */ /* 0x000fe80003f25310 */
[----:B------:R-:W-:Y:S03]  /*4740*/  PLOP3.LUT P1, PT, P1, PT, PT, 0x8, 0x80 ;  /* 0x000000000080781c */ /* 0x000fe60000f2e170 */
[----:B------:R-:W-:Y:S11]  /*4750*/  @P0 FSETP.EQ.AND P1, PT, R41, RZ, PT ;  /* 0x000000ff2900020b */ /* 0x000ff60003f22000 */
[----:B------:R-:W-:Y:S02]  /*4760*/  @!UPT UIADD3 URZ, UPT, UPT, URZ, URZ, URZ ;  /* 0x000000fffffff290 */ /* 0x000fe4000fffe0ff */
.L_x_79:
[----:B------:R-:W3:Y:S01]  /*4770*/  SYNCS.PHASECHK.TRANS64.TRYWAIT P2, [UR21+0x40], R9 ;  /* 0x00004009ff0075a7 */ /* 0x000ee20008041115 */
[----:B------:R-:W-:Y:S04]  /*4780*/  ELECT P0, URZ, PT ;  /* 0x0000000000ff782f */ /* 0x000fe80003800000 */
[----:B------:R-:W-:Y:S11]  /*4790*/  PLOP3.LUT P1, PT, P1, P0, PT, 0xf2, 0x2f ;  /* 0x00000000002f781c */ /* 0x000ff60000f21e72 */
[----:B------:R-:W-:Y:S02]  /*47a0*/  @!UPT UIADD3 URZ, UPT, UPT, URZ, URZ, URZ ;  /* 0x000000fffffff290 */ /* 0x000fe4000fffe0ff */
[----:B------:R-:W-:Y:S05]  /*47b0*/  @!P1 IADD3 R8, P0, PT, R16, 0x580, RZ ;  /* 0x0000058010089810 */ /* 0x000fea0007f1e0ff */
[----:B------:R-:W-:Y:S01]  /*47c0*/  @!P1 IMAD.X R6, RZ, RZ, R17, P0 ;  /* 0x000000ffff069224 */ /* 0x000fe200000e0611 */
[----:B---3--:R-:W-:Y:S07]  /*47d0*/  @!P2 BRA `(.L_x_80) ;  /* 0x0000003400bca947 */ /* 0x008fee0003800000 */
.L_x_139:
[----:B------:R-:W-:Y:S01]  /*47e0*/  @!P1 R2UR UR5, R8 ;  /* 0x00000000080592ca */ /* 0x000fe200000e0000 */
[----:B------:R-:W-:Y:S01]  /*47f0*/  VOTEU.ALL UP0, P1 ;  /* 0x0000000000ff7886 */ /* 0x000fe20000800000 */
[----:B------:R-:W-:Y:S01]  /*4800*/  @!P1 R2UR UR4, R6 ;  /* 0x00000000060492ca */ /* 0x000fe200000e0000 */
[----:B--2---:R-:W-:Y:S01]  /*4810*/  @!P1 IMAD.MOV.U32 R0, RZ, RZ, 0x1000 ;  /* 0x00001000ff009424 */ /* 0x004fe200078e00ff */
[----:B------:R-:W-:Y:S01]  /*4820*/  UMOV UR6, 0x0 ;  /* 0x0000000000067882 */ /* 0x000fe20000000000 */
[----:B------:R-:W-:Y:S01]  /*4830*/  UMOV UR7, 0x10000000 ;  /* 0x1000000000077882 */ /* 0x000fe20000000000 */
[----:B------:R-:W-:Y:S01]  /*4840*/  @!UP0 UIADD3 UR16, UPT, UPT, UR21, 0x200, URZ ;  /* 0x0000020015108890 */ /* 0x000fe2000fffe0ff */
[----:B------:R-:W-:Y:S01]  /*4850*/  VIADD R14, R14, 0x1 ;  /* 0x000000010e0e7836 */ /* 0x000fe20000000000 */
[----:B------:R-:W-:Y:S01]  /*4860*/  VOTEU.ALL UP0, P1 ;  /* 0x0000000000ff7886 */ /* 0x000fe20000800000 */
[----:B------:R-:W-:Y:S04]  /*4870*/  UMOV UR20, UR36 ;  /* 0x0000002400147c82 */ /* 0x000fe80008000000 */
[----:B------:R-:W-:Y:S02]  /*4880*/  IMAD.U32 R10, RZ, RZ, UR5 ;  /* 0x00000005ff0a7e24 */ /* 0x000fe4000f8e00ff */
[----:B------:R-:W-:Y:S03]  /*4890*/  IMAD.U32 R11, RZ, RZ, UR4 ;  /* 0x00000004ff0b7e24 */ /* 0x000fe6000f8e00ff */
[----:B------:R-:W-:Y:S02]  /*48a0*/  @!P1 R2UR UR4, R10 ;  /* 0x000000000a0492ca */ /* 0x000fe400000e0000 */
[----:B------:R-:W-:Y:S11]  /*48b0*/  @!P1 R2UR UR5, R11 ;  /* 0x000000000b0592ca */ /* 0x000ff600000e0000 */
[----:B------:R-:W-:Y:S02]  /*48c0*/  @!UPT UIADD3 URZ, UPT, UPT, URZ, URZ, URZ ;  /* 0x000000fffffff290 */ /* 0x000fe4000fffe0ff */
[----:B------:R2:W-:Y:S01]  /*48d0*/  @!UP0 UTMALDG.3D [UR16], [UR4], desc[UR6] ;  /* 0x00000610040085b4 */ /* 0x0005e20008011000 */
[----:B------:R2:W-:Y:S01]  /*48e0*/  @!P1 SYNCS.ARRIVE.TRANS64.RED.A0TR RZ, [UR21+0x30], R0 ;  /* 0x00003000ffff99a7 */ /* 0x0005e20008300415 */
[----:B------:R-:W-:Y:S01]  /*48f0*/  SYNCS.ARRIVE.TRANS64.RED.A1T0 RZ, [UR34], RZ ;  /* 0x000000ffffff79a7 */ /* 0x000fe20008100422 */
[----:B------:R-:W3:Y:S02]  /*4900*/  SYNCS.PHASECHK.TRANS64.TRYWAIT P0, [UR21+0x48], R9 ;  /* 0x00004809ff0075a7 */ /* 0x000ee40008001115 */
[----:B--23--:R-:W-:Y:S05]  /*4910*/  @!P0 BRA `(.L_x_81) ;  /* 0x0000003400848947 */ /* 0x00cfea0003800000 */
.L_x_141:
[----:B------:R-:W-:Y:S01]  /*4920*/  @!P1 IADD3 R6, P0, PT, R16, 0x580, RZ ;  /* 0x0000058010069810 */ /* 0x000fe20007f1e0ff */
[----:B------:R-:W-:Y:S01]  /*4930*/  VOTEU.ALL UP0, P1 ;  /* 0x0000000000ff7886 */ /* 0x000fe20000800000 */
[----:B------:R-:W-:Y:S01]  /*4940*/  UMOV UR6, 0x0 ;  /* 0x0000000000067882 */ /* 0x000fe20000000000 */
[----:B------:R-:W-:Y:S01]  /*4950*/  UMOV UR7, 0x10000000 ;  /* 0x1000000000077882 */ /* 0x000fe20000000000 */
[----:B------:R-:W-:Y:S01]  /*4960*/  @!P1 R2UR UR5, R6 ;  /* 0x00000000060592ca */ /* 0x000fe200000e0000 */
[----:B--2---:R-:W-:Y:S01]  /*4970*/  @!P1 IMAD.X R0, RZ, RZ, R17, P0 ;  /* 0x000000ffff009224 */ /* 0x004fe200000e0611 */
[----:B------:R-:W-:Y:S01]  /*4980*/  @!UP0 UIADD3 UR10, UPT, UPT, UR18, 0x40, URZ ;  /* 0x00000040120a8890 */ /* 0x000fe2000fffe0ff */
[----:B------:R-:W-:Y:S01]  /*4990*/  ISETP.NE.AND P0, PT, R14, 0x2, PT ;  /* 0x000000020e00780c */ /* 0x000fe20003f05270 */
[----:B------:R-:W-:Y:S01]  /*49a0*/  @!UP0 UIADD3 UR8, UPT, UPT, UR21, 0x1200, URZ ;  /* 0x0000120015088890 */ /* 0x000fe2000fffe0ff */
[----:B------:R-:W-:Y:S01]  /*49b0*/  LOP3.LUT R15, R15, 0x1, RZ, 0x3c, !PT ;  /* 0x000000010f0f7812 */ /* 0x000fe200078e3cff */
[----:B------:R-:W-:Y:S01]  /*49c0*/  @!UP0 UIADD3 UR9, UPT, UPT, UR21, 0x38, URZ ;  /* 0x0000003815098890 */ /* 0x000fe2000fffe0ff */
[----:B------:R-:W-:Y:S01]  /*49d0*/  @!P1 R2UR UR4, R0 ;  /* 0x00000000000492ca */ /* 0x000fe200000e0000 */
[----:B------:R-:W-:Y:S01]  /*49e0*/  VOTEU.ALL UP0, P1 ;  /* 0x0000000000ff7886 */ /* 0x000fe20000800000 */
[----:B------:R-:W-:Y:S01]  /*49f0*/  UMOV UR11, UR19 ;  /* 0x00000013000b7c82 */ /* 0x000fe20008000000 */
[----:B------:R-:W-:Y:S01]  /*4a00*/  UMOV UR12, UR36 ;  /* 0x00000024000c7c82 */ /* 0x000fe20008000000 */
[----:B------:R-:W-:Y:S01]  /*4a10*/  SEL R0, RZ, 0x1, P0 ;  /* 0x00000001ff007807 */ /* 0x000fe20000000000 */
[----:B------:R-:W-:Y:S01]  /*4a20*/  UIADD3 UR20, UPT, UPT, UR13, UR62, URZ ;  /* 0x0000003e0d147290 */ /* 0x000fe2000fffe0ff */
[----:B------:R-:W-:Y:S01]  /*4a30*/  IMAD.U32 R8, RZ, RZ, UR5 ;  /* 0x00000005ff087e24 */ /* 0x000fe2000f8e00ff */
[----:B------:R-:W-:Y:S01]  /*4a40*/  SEL R14, R14, RZ, P0 ;  /* 0x000000ff0e0e7207 */ /* 0x000fe20000000000 */
[----:B------:R-:W-:Y:S01]  /*4a50*/  UIADD3 UR16, UPT, UPT, UR14, UR59, URZ ;  /* 0x0000003b0e107290 */ /* 0x000fe2000fffe0ff */
[----:B------:R-:W-:Y:S01]  /*4a60*/  LOP3.LUT R13, R13, R0, RZ, 0x3c, !PT ;  /* 0x000000000d0d7212 */ /* 0x000fe200078e3cff */
[----:B------:R-:W-:Y:S01]  /*4a70*/  UPLOP3.LUT UP3, UPT, UPT, UPT, UPT, 0x80, 0x8 ;  /* 0x000000000008789c */ /* 0x000fe20003f6f070 */
[----:B------:R-:W-:Y:S02]  /*4a80*/  UMOV UR36, UR26 ;  /* 0x0000001a00247c82 */ /* 0x000fe40008000000 */
[----:B------:R-:W-:Y:S01]  /*4a90*/  IMAD.U32 R9, RZ, RZ, UR4 ;  /* 0x00000004ff097e24 */ /* 0x000fe2000f8e00ff */
[----:B------:R-:W-:Y:S04]  /*4aa0*/  @!P1 R2UR UR4, R8 ;  /* 0x00000000080492ca */ /* 0x000fe800000e0000 */
[----:B------:R-:W-:Y:S11]  /*4ab0*/  @!P1 R2UR UR5, R9 ;  /* 0x00000000090592ca */ /* 0x000ff600000e0000 */
[----:B------:R-:W-:Y:S02]  /*4ac0*/  @!UPT UIADD3 URZ, UPT, UPT, URZ, URZ, URZ ;  /* 0x000000fffffff290 */ /* 0x000fe4000fffe0ff */
[----:B------:R2:W-:Y:S01]  /*4ad0*/  @!UP0 UTMALDG.3D [UR8], [UR4], desc[UR6] ;  /* 0x00000608040085b4 */ /* 0x0005e20008011000 */
[----:B------:R2:W-:Y:S01]  /*4ae0*/  @!P1 SYNCS.ARRIVE.TRANS64.RED.A0TR RZ, [UR21+0x38], R7 ;  /* 0x00003807ffff99a7 */ /* 0x0005e20008300415 */
[----:B------:R-:W-:Y:S01]  /*4af0*/  SYNCS.ARRIVE.TRANS64.RED.A1T0 RZ, [UR33], RZ ;  /* 0x000000ffffff79a7 */ /* 0x000fe20008100421 */
[----:B------:R-:W-:Y:S05]  /*4b00*/  BRA.U UP1, `(.L_x_82) ;  /* 0xfffffff5012c7547 */ /* 0x000fea000b83ffff */
[----:B------:R-:W-:-:S04]  /*4b10*/  SHF.L.U32 R3, R15, 0x1f, RZ ;  /* 0x0000001f0f037819 */ /* 0x000fc800000006ff */
[----:B------:R-:W3:Y:S02]  /*4b20*/  SYNCS.PHASECHK.TRANS64.TRYWAIT P0, [UR21+0x40], R3 ;  /* 0x00004003ff0075a7 */ /* 0x000ee40008001115 */
[----:B---3--:R-:W-:Y:S05]  /*4b30*/  @!P0 BRA `(.L_x_83) ;  /* 0x0000003400148947 */ /* 0x008fea0003800000 */
.L_x_143:
[----:B---3--:R-:W-:-:S07]  /*4b40*/  MOV R0, UR21 ;  /* 0x0000001500007c02 */ /* 0x008fce0008000f00 */
.L_x_84:
[----:B---3--:R-:W-:-:S04]  /*4b50*/  SHF.L.U32 R3, R15, 0x1f, RZ ;  /* 0x0000001f0f037819 */ /* 0x008fc800000006ff */
[----:B------:R3:W4:Y:S03]  /*4b60*/  SYNCS.PHASECHK.TRANS64.TRYWAIT P0, [R0+URZ+0x48], R3 ;  /* 0x00004803000075a7 */ /* 0x00072600080011ff */
[----:B----4-:R-:W-:Y:S05]  /*4b70*/  @!P0 NANOSLEEP.SYNCS 0x989680 ;  /* 0x009896800000895d */ /* 0x010fea0003900000 */
[----:B------:R-:W4:Y:S02]  /*4b80*/  @!P0 SYNCS.PHASECHK.TRANS64 P0, [R0+URZ+0x48], R3 ;  /* 0x00004803000085a7 */ /* 0x000f2400080010ff */
[----:B-12-4-:R-:W-:Y:S05]  /*4b90*/  @P0 EXIT ;  /* 0x000000000000094d */ /* 0x016fea0003800000 */
[----:B------:R-:W-:Y:S05]  /*4ba0*/  BRA `(.L_x_84) ;  /* 0xfffffffc00e87947 */ /* 0x000fea000383ffff */
.L_x_73:
[----:B------:R-:W-:-:S06]  /*4bb0*/  UISETP.GE.AND UP0, UPT, UR17, 0x4, UPT ;  /* 0x000000041100788c */ /* 0x000fcc000bf06270 */
[----:B------:R-:W-:-:S13]  /*4bc0*/  PLOP3.LUT P0, PT, PT, PT, UP0, 0x80, 0x8 ;  /* 0x000000000008781c */ /* 0x000fda0003f0f008 */
[----:B-1----:R-:W-:Y:S05]  /*4bd0*/  @!P0 EXIT ;  /* 0x000000000000894d */ /* 0x002fea0003800000 */
[----:B------:R-:W1:Y:S08]  /*4be0*/  S2UR UR4, SR_CgaCtaId ;  /* 0x00000000000479c3 */ /* 0x000e700000008800 */
[----:B------:R-:W-:Y:S01]  /*4bf0*/  BAR.SYNC.DEFER_BLOCKING 0x6, 0xa0 ;  /* 0x0182800000007b1d */ /* 0x000fe20000010000 */
[C---:B------:R-:W-:Y:S01]  /*4c00*/  IMAD.SHL.U32 R7, R93.reuse, 0x40, RZ ;  /* 0x000000405d077824 */ /* 0x040fe200078e00ff */
[C---:B------:R-:W-:Y:S01]  /*4c10*/  LOP3.LUT R95, R93.reuse, 0x60, RZ, 0xc0, !PT ;  /* 0x000000605d5f7812 */ /* 0x040fe200078ec0ff */
[----:B------:R-:W-:-:S02]  /*4c20*/  IMAD.SHL.U32 R4, R93, 0x20, RZ ;  /* 0x000000205d047824 */ /* 0x000fc400078e00ff */
[----:B------:R-:W-:Y:S02]  /*4c30*/  HFMA2 R36, -RZ, RZ, 0, 0 ;  /* 0x00000000ff247431 */ /* 0x000fe400000001ff */
[----:B------:R-:W-:Y:S01]  /*4c40*/  IMAD.SHL.U32 R6, R93, 0x2, RZ ;  /* 0x000000025d067824 */ /* 0x000fe200078e00ff */
[----:B------:R-:W-:Y:S01]  /*4c50*/  UMOV UR44, 0x400 ;  /* 0x00000400002c7882 */ /* 0x000fe20000000000 */
[----:B------:R-:W2:Y:S01]  /*4c60*/  LDC.64 R82, c[0x0][0x8b0] ;  /* 0x00022c00ff527b82 */ /* 0x000ea20000000a00 */
[----:B------:R-:W-:Y:S01]  /*4c70*/  LOP3.LUT R5, R7, 0x180, RZ, 0xc0, !PT ;  /* 0x0000018007057812 */ /* 0x000fe200078ec0ff */
[----:B------:R-:W-:Y:S01]  /*4c80*/  IMAD.U32 R37, R93, 0x10000, RZ ;  /* 0x000100005d257824 */ /* 0x000fe200078e00ff */
[----:B------:R-:W-:Y:S01]  /*4c90*/  LOP3.LUT R4, R4, 0xc00, RZ, 0xc0, !PT ;  /* 0x00000c0004047812 */ /* 0x000fe200078ec0ff */
[----:B------:R-:W-:Y:S01]  /*4ca0*/  IMAD.MOV.U32 R92, RZ, RZ, RZ ;  /* 0x000000ffff5c7224 */ /* 0x000fe200078e00ff */
[----:B------:R-:W-:Y:S01]  /*4cb0*/  LOP3.LUT R6, R5, 0x20, R6, 0xf8, !PT ;  /* 0x0000002005067812 */ /* 0x000fe200078ef806 */
[----:B------:R-:W-:Y:S01]  /*4cc0*/  IMAD.SHL.U32 R5, R93, 0x8, RZ ;  /* 0x000000085d057824 */ /* 0x000fe200078e00ff */
[----:B------:R-:W-:Y:S01]  /*4cd0*/  LOP3.LUT R4, R4, 0x40, R7, 0xf8, !PT ;  /* 0x0000004004047812 */ /* 0x000fe200078ef807 */
[----:B------:R-:W3:Y:S01]  /*4ce0*/  LDC.64 R80, c[0x0][0x8a8] ;  /* 0x00022a00ff507b82 */ /* 0x000ee20000000a00 */
[----:B------:R-:W-:Y:S01]  /*4cf0*/  LOP3.LUT R37, R37, 0x600000, RZ, 0xc0, !PT ;  /* 0x0060000025257812 */ /* 0x000fe200078ec0ff */
[----:B------:R-:W-:Y:S01]  /*4d00*/  IMAD.MOV.U32 R87, RZ, RZ, RZ ;  /* 0x000000ffff577224 */ /* 0x000fe200078e00ff */
[----:B------:R-:W-:-:S02]  /*4d10*/  LOP3.LUT R5, R6, 0x30, R5, 0x78, !PT ;  /* 0x0000003006057812 */ /* 0x000fc400078e7805 */
[----:B------:R-:W-:Y:S02]  /*4d20*/  CS2R R90, SRZ ;  /* 0x00000000005a7805 */ /* 0x000fe4000001ff00 */
[----:B------:R-:W-:Y:S01]  /*4d30*/  LOP3.LUT R4, R4, 0x200, R7, 0xf8, !PT ;  /* 0x0000020004047812 */ /* 0x000fe200078ef807 */
[----:B------:R-:W-:Y:S01]  /*4d40*/  IMAD.MOV.U32 R89, RZ, RZ, RZ ;  /* 0x000000ffff597224 */ /* 0x000fe200078e00ff */
[----:B------:R-:W-:Y:S01]  /*4d50*/  LOP3.LUT R93, R93, 0x2, RZ, 0xc0, !PT ;  /* 0x000000025d5d7812 */ /* 0x000fe200078ec0ff */
[----:B-1----:R-:W-:Y:S01]  /*4d60*/  ULEA UR44, UR4, UR44, 0x18 ;  /* 0x0000002c042c7291 */ /* 0x002fe2000f8ec0ff */
[----:B------:R-:W-:Y:S01]  /*4d70*/  LOP3.LUT R71, R4, R5, RZ, 0xfc, !PT ;  /* 0x0000000504477212 */ /* 0x000fe200078efcff */
[----:B------:R-:W1:Y:S01]  /*4d80*/  LDCU UR57, c[0x0][0x370] ;  /* 0x00006e00ff3977ac */ /* 0x000e620008000800 */
[----:B------:R-:W-:Y:S01]  /*4d90*/  IADD3 R88, PT, PT, -R93, RZ, RZ ;  /* 0x000000ff5d587210 */ /* 0x000fe20007ffe1ff */
[----:B------:R-:W-:Y:S01]  /*4da0*/  UIADD3 UR4, UPT, UPT, UR44, 0x2200, URZ ;  /* 0x000022002c047890 */ /* 0x000fe2000fffe0ff */
[----:B------:R-:W4:Y:S04]  /*4db0*/  LDCU UR43, c[0x0][0xb0c] ;  /* 0x00016180ff2b77ac */ /* 0x000f280008000800 */
[----:B------:R-:W1:Y:S01]  /*4dc0*/  LDS R0, [UR44+0x110] ;  /* 0x0001102cff007984 */ /* 0x000e620008000800 */
[----:B------:R-:W-:Y:S01]  /*4dd0*/  IMAD.U32 R94, RZ, RZ, UR4 ;  /* 0x00000004ff5e7e24 */ /* 0x000fe2000f8e00ff */
[----:B------:R-:W1:Y:S01]  /*4de0*/  LDCU UR39, c[0x0][0xb30] ;  /* 0x00016600ff2777ac */ /* 0x000e620008000800 */
[----:B------:R-:W1:Y:S01]  /*4df0*/  LDCU.64 UR46, c[0x0][0x888] ;  /* 0x00011100ff2e77ac */ /* 0x000e620008000a00 */
[----:B------:R-:W1:Y:S01]  /*4e00*/  LDCU.64 UR40, c[0x0][0xb28] ;  /* 0x00016500ff2877ac */ /* 0x000e620008000a00 */
[----:B------:R-:W1:Y:S01]  /*4e10*/  LDCU.64 UR60, c[0x0][0x890] ;  /* 0x00011200ff3c77ac */ /* 0x000e620008000a00 */
[----:B------:R-:W1:Y:S01]  /*4e20*/  LDCU.128 UR52, c[0x0][0xb10] ;  /* 0x00016200ff3477ac */ /* 0x000e620008000c00 */
[----:B------:R-:W1:Y:S01]  /*4e30*/  LDCU UR56, c[0x0][0x374] ;  /* 0x00006e80ff3877ac */ /* 0x000e620008000800 */
[----:B------:R-:W-:Y:S01]  /*4e40*/  UIADD3 UR63, UPT, UPT, UR44, 0x200, URZ ;  /* 0x000002002c3f7890 */ /* 0x000fe2000fffe0ff */
[----:B-1234-:R-:W-:-:S11]  /*4e50*/  IMAD.IADD R37, R0, 0x1, R37 ;  /* 0x0000000100257824 */ /* 0x01efd600078e0225 */
.L_x_110:
[----:B------:R-:W-:Y:S02]  /*4e60*/  LEA R3, R87, UR44, 0x3 ;  /* 0x0000002c57037c11 */ /* 0x000fe4000f8e18ff */
[----:B------:R-:W-:Y:S02]  /*4e70*/  SHF.L.U32 R0, R91, 0x1f, RZ ;  /* 0x0000001f5b007819 */ /* 0x000fe400000006ff */
[----:B------:R-:W-:Y:S02]  /*4e80*/  LEA R5, R87, UR44, 0x4 ;  /* 0x0000002c57057c11 */ /* 0x000fe4000f8e20ff */
[----:B-1----:R-:W1:Y:S02]  /*4e90*/  SYNCS.PHASECHK.TRANS64.TRYWAIT P0, [R3+URZ+0x60], R0 ;  /* 0x00006000030075a7 */ /* 0x002e6400080011ff */
[----:B-1----:R-:W-:Y:S05]  /*4ea0*/  @!P0 BRA `(.L_x_85) ;  /* 0x0000003000508947 */ /* 0x002fea0003800000 */
.L_x_144:
        /* <DEDUP_REMOVED lines=11> */
[----:B------:R-:W-:Y:S01]  /*4f60*/  PLOP3.LUT P0, PT, PT, PT, UP1, 0x80, 0x8 ;  /* 0x000000000008781c */ /* 0x000fe20003f0f018 */
[----:B------:R-:W-:Y:S11]  /*4f70*/  UP2UR UR45, UPR, URZ, 0x2 ;  /* 0x00000002ff2d7883 */ /* 0x000ff60008000000 */
[----:B------:R-:W-:Y:S01]  /*4f80*/  @!UPT UIADD3 URZ, UPT, UPT, URZ, URZ, URZ ;  /* 0x000000fffffff290 */ /* 0x000fe2000fffe0ff */
[----:B-1----:R-:W-:Y:S02]  /*4f90*/  @P0 SHF.R.U32.HI R0, RZ, 0x10, R5 ;  /* 0x00000010ff000819 */ /* 0x002fe40000011605 */
        /* <DEDUP_REMOVED lines=12> */
[----:B------:R-:W2:Y:S01]  /*5060*/  LDCU UR12, c[0x0][0xb20] ;  /* 0x00016400ff0c77ac */ /* 0x000ea20008000800 */
[----:B------:R-:W-:Y:S02]  /*5070*/  UIMAD.WIDE.U32 UR4, UR56, UR55, URZ ;  /* 0x00000037380472a5 */ /* 0x000fe4000f8e00ff */
[----:B------:R-:W-:Y:S02]  /*5080*/  UIMAD.WIDE.U32 UR6, UR57, UR52, URZ ;  /* 0x00000034390672a5 */ /* 0x000fe4000f8e00ff */
[----:B------:R-:W-:Y:S02]  /*5090*/  UISETP.NE.AND UP0, UPT, UR54, 0x1, UPT ;  /* 0x000000013600788c */ /* 0x000fe4000bf05270 */
[----:B------:R-:W-:Y:S02]  /*50a0*/  UIMAD.WIDE.U32 UR8, UR37, UR55, URZ ;  /* 0x00000037250872a5 */ /* 0x000fe4000f8e00ff */
[----:B------:R-:W-:Y:S02]  /*50b0*/  UIMAD.WIDE.U32 UR10, UR38, UR52, URZ ;  /* 0x00000034260a72a5 */ /* 0x000fe4000f8e00ff */
[----:B------:R-:W-:Y:S02]  /*50c0*/  UISETP.NE.AND UP1, UPT, UR43, 0x1, UPT ;  /* 0x000000012b00788c */ /* 0x000fe4000bf25270 */
[----:B------:R-:W-:Y:S01]  /*50d0*/  UISETP.NE.AND UP2, UPT, UR42, 0x1, UPT ;  /* 0x000000012a00788c */ /* 0x000fe2000bf45270 */
[----:B------:R-:W-:Y:S02]  /*50e0*/  UMOV UR4, UR5 ;  /* 0x0000000500047c82 */ /* 0x000fe40008000000 */
[----:B--2---:R-:W-:Y:S03]  /*50f0*/  USHF.R.U32.HI UR5, URZ, UR12, UR4 ;  /* 0x0000000cff057299 */ /* 0x004fe60008011604 */
[----:B------:R-:W-:Y:S02]  /*5100*/  UMOV UR4, UR7 ;  /* 0x0000000700047c82 */ /* 0x000fe40008000000 */
[----:B------:R-:W-:Y:S02]  /*5110*/  USHF.R.U32.HI UR7, URZ, UR53, UR4 ;  /* 0x00000035ff077299 */ /* 0x000fe40008011604 */
[----:B------:R-:W-:Y:S02]  /*5120*/  USEL UR4, UR56, UR5, !UP0 ;  /* 0x0000000538047287 */ /* 0x000fe4000c000000 */
[----:B------:R-:W-:Y:S01]  /*5130*/  USEL UR7, UR57, UR7, !UP1 ;  /* 0x0000000739077287 */ /* 0x000fe2000c800000 */
[----:B------:R-:W-:Y:S01]  /*5140*/  UMOV UR5, UR9 ;  /* 0x0000000900057c82 */ /* 0x000fe20008000000 */
[----:B------:R-:W-:Y:S02]  /*5150*/  UIMAD.WIDE.U32 UR8, UR4, UR40, URZ ;  /* 0x00000028040872a5 */ /* 0x000fe4000f8e00ff */
[----:B------:R-:W-:Y:S03]  /*5160*/  USHF.R.U32.HI UR6, URZ, UR12, UR5 ;  /* 0x0000000cff067299 */ /* 0x000fe60008011605 */
[----:B------:R-:W-:Y:S01]  /*5170*/  UMOV UR5, UR11 ;  /* 0x0000000b00057c82 */ /* 0x000fe20008000000 */
[----:B------:R-:W-:Y:S02]  /*5180*/  UIMAD.WIDE.U32 UR10, UR7, UR40, URZ ;  /* 0x00000028070a72a5 */ /* 0x000fe4000f8e00ff */
[----:B------:R-:W-:Y:S02]  /*5190*/  USHF.R.U32.HI UR12, URZ, UR53, UR5 ;  /* 0x00000035ff0c7299 */ /* 0x000fe40008011605 */
[----:B------:R-:W-:Y:S01]  /*51a0*/  USEL UR6, UR37, UR6, !UP0 ;  /* 0x0000000625067287 */ /* 0x000fe2000c000000 */
[----:B------:R-:W-:Y:S02]  /*51b0*/  UMOV UR5, UR9 ;  /* 0x0000000900057c82 */ /* 0x000fe40008000000 */
[----:B------:R-:W-:Y:S01]  /*51c0*/  UMOV UR10, UR11 ;  /* 0x0000000b000a7c82 */ /* 0x000fe20008000000 */
[----:B------:R-:W-:Y:S02]  /*51d0*/  @UP2 USHF.R.U32.HI UR4, URZ, UR41, UR5 ;  /* 0x00000029ff042299 */ /* 0x000fe40008011605 */
[----:B------:R-:W-:Y:S02]  /*51e0*/  @UP2 USHF.R.U32.HI UR7, URZ, UR41, UR10 ;  /* 0x00000029ff072299 */ /* 0x000fe4000801160a */
[----:B------:R-:W-:Y:S02]  /*51f0*/  UIMAD UR4, UR42, UR4, URZ ;  /* 0x000000042a0472a4 */ /* 0x000fe4000f8e02ff */
[----:B------:R-:W-:Y:S02]  /*5200*/  UIMAD.WIDE.U32 UR10, UR6, UR40, URZ ;  /* 0x00000028060a72a5 */ /* 0x000fe4000f8e00ff */
[----:B------:R-:W-:Y:S02]  /*5210*/  USEL UR5, UR38, UR12, !UP1 ;  /* 0x0000000c26057287 */ /* 0x000fe4000c800000 */
[----:B------:R-:W-:Y:S02]  /*5220*/  UIMAD UR8, UR42, UR7, URZ ;  /* 0x000000072a0872a4 */ /* 0x000fe4000f8e02ff */
[----:B------:R-:W-:Y:S03]  /*5230*/  UISETP.GE.AND UP0, UPT, UR6, UR4, UPT ;  /* 0x000000040600728c */ /* 0x000fe6000bf06270 */
[----:B------:R-:W-:Y:S01]  /*5240*/  UMOV UR4, UR11 ;  /* 0x0000000b00047c82 */ /* 0x000fe20008000000 */
[----:B------:R-:W-:Y:S02]  /*5250*/  UISETP.GE.OR UP0, UPT, UR5, UR8, UP0 ;  /* 0x000000080500728c */ /* 0x000fe40008706670 */
[----:B------:R-:W-:Y:S02]  /*5260*/  USHF.R.U32.HI UR4, URZ, UR41, UR4 ;  /* 0x00000029ff047299 */ /* 0x000fe40008011604 */
[----:B------:R-:W-:Y:S02]  /*5270*/  UIMAD.WIDE.U32 UR8, UR5, UR40, URZ ;  /* 0x00000028050872a5 */ /* 0x000fe4000f8e00ff */
[----:B------:R-:W-:Y:S02]  /*5280*/  USEL UR11, UR6, UR4, !UP2 ;  /* 0x00000004060b7287 */ /* 0x000fe4000d000000 */
[----:B------:R-:W-:Y:S02]  /*5290*/  UIADD3 UR8, UPT, UPT, -UR5, URZ, URZ ;  /* 0x000000ff05087290 */ /* 0x000fe4000fffe1ff */
[----:B------:R-:W-:Y:S01]  /*52a0*/  UIADD3 UR10, UPT, UPT, -UR11, URZ, URZ ;  /* 0x000000ff0b0a7290 */ /* 0x000fe2000fffe1ff */
[----:B------:R-:W-:Y:S01]  /*52b0*/  @!UP0 UMOV UR4, UR9 ;  /* 0x0000000900048c82 */ /* 0x000fe20008000000 */
[----:B------:R-:W-:Y:S02]  /*52c0*/  UIADD3 UR9, UPT, UPT, -UR6, URZ, URZ ;  /* 0x000000ff06097290 */ /* 0x000fe4000fffe1ff */
[----:B------:R-:W-:Y:S02]  /*52d0*/  @!UP0 USHF.R.U32.HI UR4, URZ, UR41, UR4 ;  /* 0x00000029ff048299 */ /* 0x000fe40008011604 */
[----:B------:R-:W-:Y:S02]  /*52e0*/  UIMAD UR10, UR42, UR10, UR6 ;  /* 0x0000000a2a0a72a4 */ /* 0x000fe4000f8e0206 */
[----:B------:R-:W-:Y:S04]  /*52f0*/  @!UP0 USEL UR4, UR5, UR4, !UP2 ;  /* 0x0000000405048287 */ /* 0x000fe8000d000000 */
[----:B------:R-:W-:Y:S02]  /*5300*/  @!UP0 UIMAD UR10, UR7, UR10, UR4 ;  /* 0x0000000a070a82a4 */ /* 0x000fe4000f8e0204 */
[----:B------:R-:W-:Y:S02]  /*5310*/  @!UP0 UIADD3 UR11, UPT, UPT, UR11, -UR4, URZ ;  /* 0x800000040b0b8290 */ /* 0x000fe4000fffe0ff */
[----:B------:R-:W-:Y:S02]  /*5320*/  UIMAD UR7, UR43, UR8, UR38 ;  /* 0x000000082b0772a4 */ /* 0x000fe4000f8e0226 */
[----:B------:R-:W-:Y:S02]  /*5330*/  @!UP0 UIMAD UR6, UR11, UR42, UR5 ;  /* 0x0000002a0b0682a4 */ /* 0x000fe4000f8e0205 */
[----:B------:R-:W-:Y:S01]  /*5340*/  UIMAD UR4, UR54, UR9, UR37 ;  /* 0x00000009360472a4 */ /* 0x000fe2000f8e0225 */
[----:B------:R-:W-:Y:S02]  /*5350*/  @!UP0 UMOV UR5, UR10 ;  /* 0x0000000a00058c82 */ /* 0x000fe40008000000 */
[----:B------:R-:W-:Y:S02]  /*5360*/  UIMAD UR38, UR5, UR43, UR7 ;  /* 0x0000002b052672a4 */ /* 0x000fe4000f8e0207 */
[----:B------:R-:W-:Y:S11]  /*5370*/  UIMAD UR37, UR6, UR54, UR4 ;  /* 0x00000036062572a4 */ /* 0x000ff6000f8e0204 */
[----:B------:R-:W-:Y:S01]  /*5380*/  @!UPT UIADD3 URZ, UPT, UPT, URZ, URZ, URZ ;  /* 0x000000fffffff290 */ /* 0x000fe2000fffe0ff */
.L_x_86:
[----:B------:R-:W-:Y:S01]  /*5390*/  UISETP.NE.AND UP0, UPT, UR39, 0x1, UPT ;  /* 0x000000012700788c */ /* 0x000fe2000bf05270 */
[----:B------:R-:W-:Y:S01]  /*53a0*/  IADD3 R87, PT, PT, R87, 0x1, RZ ;  /* 0x0000000157577810 */ /* 0x000fe20007ffe0ff */
[----:B------:R-:W-:Y:S02]  /*53b0*/  USHF.L.U32 UR50, UR16, 0x6, URZ ;  /* 0x0000000610327899 */ /* 0x000fe400080006ff */
[----:B------:R-:W-:Y:S07]  /*53c0*/  USHF.L.U32 UR49, UR20, 0x7, URZ ;  /* 0x0000000714317899 */ /* 0x000fee00080006ff */
[----:B------:R-:W2:Y:S01]  /*53d0*/  @!UP0 LDCU.128 UR12, c[0x0][0xb10] ;  /* 0x00016200ff0c87ac */ /* 0x000ea20008000c00 */
[----:B------:R-:W3:Y:S01]  /*53e0*/  @!UP0 LDCU UR5, c[0x0][0xb0c] ;  /* 0x00016180ff0587ac */ /* 0x000ee20008000800 */
[----:B------:R-:W4:Y:S01]  /*53f0*/  @!UP0 LDCU UR10, c[0x0][0xb20] ;  /* 0x00016400ff0a87ac */ /* 0x000f220008000800 */
[----:B--2---:R-:W-:Y:S02]  /*5400*/  UIMAD.WIDE.U32 UR8, UR38, UR12, URZ ;  /* 0x0000000c260872a5 */ /* 0x004fe4000f8e00ff */
[----:B------:R-:W-:Y:S02]  /*5410*/  UIMAD.WIDE.U32 UR6, UR37, UR15, URZ ;  /* 0x0000000f250672a5 */ /* 0x000fe4000f8e00ff */
[----:B------:R-:W-:Y:S03]  /*5420*/  @!UP0 UISETP.NE.AND UP1, UPT, UR14, 0x1, UPT ;  /* 0x000000010e00888c */ /* 0x000fe6000bf25270 */
[----:B------:R-:W-:Y:S01]  /*5430*/  @!UP0 UMOV UR4, UR9 ;  /* 0x0000000900048c82 */ /* 0x000fe20008000000 */
[----:B---3--:R-:W-:Y:S02]  /*5440*/  @!UP0 UISETP.NE.AND UP2, UPT, UR5, 0x1, UPT ;  /* 0x000000010500888c */ /* 0x008fe4000bf45270 */
[----:B------:R-:W-:Y:S01]  /*5450*/  @!UP0 USHF.R.U32.HI UR4, URZ, UR13, UR4 ;  /* 0x0000000dff048299 */ /* 0x000fe20008011604 */
[----:B------:R-:W-:Y:S02]  /*5460*/  @!UP0 UMOV UR6, UR7 ;  /* 0x0000000700068c82 */ /* 0x000fe40008000000 */
[----:B----4-:R-:W-:Y:S02]  /*5470*/  @!UP0 USHF.R.U32.HI UR6, URZ, UR10, UR6 ;  /* 0x0000000aff068299 */ /* 0x010fe40008011606 */
[----:B------:R-:W-:Y:S02]  /*5480*/  @!UP0 USEL UR7, UR38, UR4, !UP2 ;  /* 0x0000000426078287 */ /* 0x000fe4000d000000 */
[----:B------:R-:W-:Y:S04]  /*5490*/  @!UP0 USEL UR6, UR37, UR6, !UP1 ;  /* 0x0000000625068287 */ /* 0x000fe8000c800000 */
[----:B------:R-:W-:Y:S02]  /*54a0*/  @!UP0 UIADD3 UR4, UPT, UPT, -UR7, UR6, URZ ;  /* 0x0000000607048290 */ /* 0x000fe4000fffe1ff */
[----:B------:R-:W-:Y:S02]  /*54b0*/  @!UP0 UIADD3 UR6, UPT, UPT, UR7, -UR6, URZ ;  /* 0x8000000607068290 */ /* 0x000fe4000fffe0ff */
[----:B------:R-:W-:Y:S02]  /*54c0*/  @!UP0 UIMAD UR38, UR4, UR5, UR38 ;  /* 0x00000005042682a4 */ /* 0x000fe4000f8e0226 */
[----:B------:R-:W-:Y:S02]  /*54d0*/  @!UP0 UIMAD UR37, UR6, UR14, UR37 ;  /* 0x0000000e062582a4 */ /* 0x000fe4000f8e0225 */
[----:B------:R-:W-:Y:S09]  /*54e0*/  ULOP3.LUT UP0, URZ, UR63, 0x1b0, URZ, 0xc0, !UPT ;  /* 0x000001b03fff7892 */ /* 0x000ff2000f80c0ff */
[----:B------:R-:W-:Y:S05]  /*54f0*/  BRA.U !UP0, `(.L_x_87) ;  /* 0x0000000108407547 */ /* 0x000fea000b800000 */
[----:B------:R-:W2:Y:S01]  /*5500*/  LDCU.64 UR8, c[0x4][0x80] ;  /* 0x01001000ff0877ac */ /* 0x000ea20008000a00 */
[----:B------:R-:W-:Y:S01]  /*5510*/  MOV R3, 0x0 ;  /* 0x0000000000037802 */ /* 0x000fe20000000f00 */
[----:B------:R-:W-:Y:S02]  /*5520*/  HFMA2 R12, -RZ, RZ, 0, 5.9604644775390625e-08 ;  /* 0x00000001ff0c7431 */ /* 0x000fe400000001ff */
[----:B------:R-:W-:Y:S02]  /*5530*/  IMAD.MOV.U32 R8, RZ, RZ, 0x70 ;  /* 0x00000070ff087424 */ /* 0x000fe400078e00ff */
[----:B------:R-:W-:Y:S01]  /*5540*/  IMAD.MOV.U32 R13, RZ, RZ, RZ ;  /* 0x000000ffff0d7224 */ /* 0x000fe200078e00ff */
[----:B------:R-:W3:Y:S01]  /*5550*/  LDCU.64 UR6, c[0x4][0x88] ;  /* 0x01001100ff0677ac */ /* 0x000ee20008000a00 */
[----:B------:R-:W4:Y:S01]  /*5560*/  LDC.64 R2, c[0x4][R3] ;  /* 0x0100000003027b82 */ /* 0x000f220000000a00 */
[----:B------:R-:W1:Y:S01]  /*5570*/  LDCU.64 UR4, c[0x4][0x8] ;  /* 0x01000100ff0477ac */ /* 0x000e620008000a00 */
[----:B--2---:R-:W-:Y:S01]  /*5580*/  MOV R5, UR9 ;  /* 0x0000000900057c02 */ /* 0x004fe20008000f00 */
[----:B------:R-:W-:Y:S01]  /*5590*/  IMAD.U32 R4, RZ, RZ, UR8 ;  /* 0x00000008ff047e24 */ /* 0x000fe2000f8e00ff */
[----:B---3--:R-:W-:Y:S01]  /*55a0*/  MOV R7, UR7 ;  /* 0x0000000700077c02 */ /* 0x008fe20008000f00 */
[----:B------:R-:W-:Y:S01]  /*55b0*/  IMAD.U32 R6, RZ, RZ, UR6 ;  /* 0x00000006ff067e24 */ /* 0x000fe2000f8e00ff */
[----:B-1----:R-:W-:Y:S01]  /*55c0*/  MOV R11, UR5 ;  /* 0x00000005000b7c02 */ /* 0x002fe20008000f00 */
[----:B------:R-:W-:Y:S02]  /*55d0*/  IMAD.U32 R10, RZ, RZ, UR4 ;  /* 0x00000004ff0a7e24 */ /* 0x000fe4000f8e00ff */
[----:B------:R-:W-:Y:S07]  /*55e0*/  LEPC R20, `(.L_x_87) ;  /* 0x000000001014794e */ /* 0x000fee0000000000 */
[----:B----45:R-:W-:Y:S05]  /*55f0*/  CALL.ABS.NOINC R2 ;  /* 0x0000000002007343 */ /* 0x030fea0003c00000 */
.L_x_87:
[----:B------:R-:W-:Y:S01]  /*5600*/  LOP3.LUT P0, RZ, R94, 0x1b0, RZ, 0xc0, !PT ;  /* 0x000001b05eff7812 */ /* 0x000fe2000780c0ff */
[----:B------:R-:W-:Y:S11]  /*5610*/  BSSY.RECONVERGENT B6, `(.L_x_88) ;  /* 0x0000013000067945 */ /* 0x000ff60003800200 */
[----:B------:R-:W-:Y:S01]  /*5620*/  @!UPT UIADD3 URZ, UPT, UPT, URZ, URZ, URZ ;  /* 0x000000fffffff290 */ /* 0x000fe2000fffe0ff */
[----:B------:R-:W-:Y:S05]  /*5630*/  @!P0 BRA `(.L_x_89) ;  /* 0x0000000000408947 */ /* 0x000fea0003800000 */
        /* <DEDUP_REMOVED lines=16> */
.L_x_89:
[----:B------:R-:W-:Y:S05]  /*5740*/  BSYNC.RECONVERGENT B6 ;  /* 0x0000000000067941 */ /* 0x000fea0003800200 */
.L_x_88:
[----:B------:R-:W-:Y:S01]  /*5750*/  R2UR UR4, R86 ;  /* 0x00000000560472ca */ /* 0x000fe200000e0000 */
[----:B------:R-:W-:Y:S01]  /*5760*/  UISETP.NE.U32.AND UP0, UPT, UR60, URZ, UPT ;  /* 0x000000ff3c00728c */ /* 0x000fe2000bf05070 */
[----:B------:R-:W-:Y:S02]  /*5770*/  ISETP.NE.U32.AND P4, PT, R82, RZ, PT ;  /* 0x000000ff5200720c */ /* 0x000fe40003f85070 */
[----:B------:R-:W-:Y:S01]  /*5780*/  ISETP.NE.U32.AND P2, PT, RZ, UR46, PT ;  /* 0x0000002eff007c0c */ /* 0x000fe2000bf45070 */
[----:B------:R-:W-:Y:S01]  /*5790*/  UISETP.NE.AND.EX UP1, UPT, UR61, URZ, UPT, UP0 ;  /* 0x000000ff3d00728c */ /* 0x000fe2000bf25300 */
[----:B------:R-:W-:Y:S01]  /*57a0*/  ISETP.NE.AND.EX P4, PT, R83, RZ, PT, P4 ;  /* 0x000000ff5300720c */ /* 0x000fe20003f85340 */
[----:B------:R-:W-:Y:S01]  /*57b0*/  UPLOP3.LUT UP0, UPT, UPT, UPT, UPT, 0x40, 0x4 ;  /* 0x000000000004789c */ /* 0x000fe20003f0e870 */
[----:B------:R-:W-:Y:S05]  /*57c0*/  ISETP.NE.AND.EX P2, PT, RZ, UR47, PT, P2 ;  /* 0x0000002fff007c0c */ /* 0x000fea000bf45320 */
[----:B------:R-:W-:Y:S06]  /*57d0*/  UISETP.NE.AND UP2, UPT, UR4, URZ, UPT ;  /* 0x000000ff0400728c */ /* 0x000fec000bf45270 */
[----:B------:R-:W-:Y:S05]  /*57e0*/  PLOP3.LUT P1, PT, PT, PT, UP2, 0x80, 0x8 ;  /* 0x000000000008781c */ /* 0x000fea0003f2f028 */
[----:B------:R-:W-:Y:S06]  /*57f0*/  @UP2 UPLOP3.LUT UP0, UPT, UPT, UPT, UP1, 0x80, 0x8 ;  /* 0x000000000008289c */ /* 0x000fec0003f0f010 */
[----:B------:R-:W-:Y:S01]  /*5800*/  PLOP3.LUT P0, PT, PT, PT, UP0, 0x80, 0x8 ;  /* 0x000000000008781c */ /* 0x000fe20003f0f008 */
[----:B------:R-:W-:Y:S01]  /*5810*/  @!UPT UIADD3 URZ, UPT, UPT, URZ, URZ, URZ ;  /* 0x000000fffffff290 */ /* 0x000fe2000fffe0ff */
[----:B------:R-:W-:Y:S11]  /*5820*/  BRA.U !UP1, `(.L_x_90) ;  /* 0x00000001093c7547 */ /* 0x000ff6000b800000 */
[----:B------:R-:W-:Y:S01]  /*5830*/  UISETP.NE.U32.AND UP0, UPT, UR46, URZ, UPT ;  /* 0x000000ff2e00728c */ /* 0x000fe2000bf05070 */
[----:B-1----:R-:W-:Y:S01]  /*5840*/  HFMA2 R0, -RZ, RZ, 0, 5.9604644775390625e-08 ;  /* 0x00000001ff007431 */ /* 0x002fe200000001ff */
[----:B------:R-:W1:Y:S01]  /*5850*/  LDCU.64 UR8, c[0x0][0x358] ;  /* 0x00006b00ff0877ac */ /* 0x000e620008000a00 */
[----:B------:R-:W-:Y:S01]  /*5860*/  IMAD.MOV.U32 R84, RZ, RZ, 0x1 ;  /* 0x00000001ff547424 */ /* 0x000fe200078e00ff */
[----:B------:R-:W-:Y:S06]  /*5870*/  UISETP.NE.AND.EX UP0, UPT, UR47, URZ, UPT, UP0 ;  /* 0x000000ff2f00728c */ /* 0x000fec000bf05300 */
[----:B------:R-:W-:Y:S05]  /*5880*/  PLOP3.LUT P3, PT, PT, PT, UP0, 0x80, 0x8 ;  /* 0x000000000008781c */ /* 0x000fea0003f6f008 */
[----:B------:R-:W2:Y:S01]  /*5890*/  @UP0 LDCU.64 UR4, c[0x0][0x888] ;  /* 0x00011100ff0407ac */ /* 0x000ea20008000a00 */
[----:B------:R-:W-:Y:S07]  /*58a0*/  @UP0 UIMAD UR6, UR36, UR60, URZ ;  /* 0x0000003c240602a4 */ /* 0x000fee000f8e02ff */
[----:B------:R-:W-:Y:S01]  /*58b0*/  @!P3 PRMT R84, R0, 0x7610, R84 ;  /* 0x000076100054b816 */ /* 0x000fe20000000054 */
[----:B--2---:R-:W-:Y:S06]  /*58c0*/  @UP0 UIMAD.WIDE UR4, UR6, 0x4, UR4 ;  /* 0x00000004060408a5 */ /* 0x004fec000f8e0204 */
[----:B------:R-:W-:Y:S01]  /*58d0*/  IMAD.U32 R2, RZ, RZ, UR4 ;  /* 0x00000004ff027e24 */ /* 0x000fe2000f8e00ff */
[----:B------:R-:W-:Y:S04]  /*58e0*/  MOV R3, UR5 ;  /* 0x0000000500037c02 */ /* 0x000fe80008000f00 */
[----:B------:R-:W2:Y:S01]  /*58f0*/  @!UP0 LDCU UR4, c[0x0][0x880] ;  /* 0x00011000ff0487ac */ /* 0x000ea20008000800 */
[----:B-1---5:R3:W5:Y:S02]  /*5900*/  @P3 LDG.E R41, desc[UR8][R2.64] ;  /* 0x0000000802293981 */ /* 0x022764000c1e1900 */
[----:B--23--:R-:W-:Y:S02]  /*5910*/  @!P3 IMAD.U32 R41, RZ, RZ, UR4 ;  /* 0x00000004ff29be24 */ /* 0x00cfe4000f8e00ff */
.L_x_90:
[----:B------:R-:W-:Y:S05]  /*5920*/  @!P4 BRA `(.L_x_91) ;  /* 0x000000000024c947 */ /* 0x000fea0003800000 */
[----:B------:R-:W-:Y:S01]  /*5930*/  ISETP.NE.U32.AND P3, PT, R80, RZ, PT ;  /* 0x000000ff5000720c */ /* 0x000fe20003f65070 */
[----:B------:R-:W2:Y:S03]  /*5940*/  LDCU.64 UR4, c[0x0][0x358] ;  /* 0x00006b00ff0477ac */ /* 0x000ea60008000a00 */
[----:B------:R-:W-:Y:S11]  /*5950*/  ISETP.NE.AND.EX P3, PT, R81, RZ, PT, P3 ;  /* 0x000000ff5100720c */ /* 0x000ff60003f65330 */
[----:B------:R-:W-:Y:S02]  /*5960*/  @!UPT UIADD3 URZ, UPT, UPT, URZ, URZ, URZ ;  /* 0x000000fffffff290 */ /* 0x000fe4000fffe0ff */
[----:B------:R-:W3:Y:S01]  /*5970*/  @P3 LDC.64 R2, c[0x0][0x8a8] ;  /* 0x00022a00ff023b82 */ /* 0x000ee20000000a00 */
[----:B-1----:R-:W-:Y:S04]  /*5980*/  @P3 IMAD R0, R82, UR36, RZ ;  /* 0x0000002452003c24 */ /* 0x002fe8000f8e02ff */
[----:B---3--:R-:W-:Y:S05]  /*5990*/  @P3 IMAD.WIDE R2, R0, 0x4, R2 ;  /* 0x0000000400023825 */ /* 0x008fea00078e0202 */
[----:B--2--5:R2:W5:Y:S02]  /*59a0*/  @P3 LDG.E R38, desc[UR4][R2.64] ;  /* 0x0000000402263981 */ /* 0x024564000c1e1900 */
[----:B--2---:R-:W3:Y:S02]  /*59b0*/  @!P3 LDC R38, c[0x0][0x8a0] ;  /* 0x00022800ff26bb82 */ /* 0x004ee40000000800 */
.L_x_91:
[----:B-----5:R-:W-:Y:S01]  /*59c0*/  FSETP.NEU.AND P4, PT, R41, RZ, PT ;  /* 0x000000ff2900720b */ /* 0x020fe20003f8d000 */
[----:B------:R-:W-:Y:S01]  /*59d0*/  BSSY B1, `(.L_x_92) ;  /* 0x0000042000017945 */ /* 0x000fe20003800000 */
[----:B------:R-:W-:Y:S01]  /*59e0*/  SEL R5, RZ, 0xffffffff, P2 ;  /* 0xffffffffff057807 */ /* 0x000fe20001000000 */
[----:B------:R-:W-:Y:S01]  /*59f0*/  IMAD.MOV.U32 R102, RZ, RZ, 0x1 ;  /* 0x00000001ff667424 */ /* 0x000fe200078e00ff */
[----:B------:R-:W-:Y:S02]  /*5a00*/  LOP3.LUT P3, RZ, R84, 0xff, RZ, 0xc0, !PT ;  /* 0x000000ff54ff7812 */ /* 0x000fe4000786c0ff */
[----:B------:R-:W-:Y:S02]  /*5a10*/  CS2R R78, SRZ ;  /* 0x00000000004e7805 */ /* 0x000fe4000001ff00 */
[----:B------:R-:W-:Y:S02]  /*5a20*/  @P1 SEL R4, RZ, 0xffffffff, P4 ;  /* 0xffffffffff041807 */ /* 0x000fe40002000000 */
[----:B------:R-:W-:Y:S02]  /*5a30*/  CS2R R76, SRZ ;  /* 0x00000000004c7805 */ /* 0x000fe4000001ff00 */
[----:B------:R-:W-:Y:S02]  /*5a40*/  LEA R2, R90, UR44, 0x3 ;  /* 0x0000002c5a027c11 */ /* 0x000fe4000f8e18ff */
[----:B------:R-:W-:Y:S02]  /*5a50*/  CS2R R74, SRZ ;  /* 0x00000000004a7805 */ /* 0x000fe4000001ff00 */
[----:B------:R-:W-:Y:S02]  /*5a60*/  @P0 SEL R4, R5, R4, !P3 ;  /* 0x0000000405040207 */ /* 0x000fe40005800000 */
[----:B------:R-:W-:Y:S02]  /*5a70*/  CS2R R72, SRZ ;  /* 0x0000000000487805 */ /* 0x000fe4000001ff00 */
[----:B------:R-:W-:Y:S02]  /*5a80*/  LEA R100, R36, UR44, 0x3 ;  /* 0x0000002c24647c11 */ /* 0x000fe4000f8e18ff */
[----:B------:R-:W-:Y:S02]  /*5a90*/  @P1 LOP3.LUT R4, R4, 0x1, RZ, 0xc0, !PT ;  /* 0x0000000104041812 */ /* 0x000fe400078ec0ff */
[----:B------:R-:W-:Y:S02]  /*5aa0*/  SHF.L.U32 R3, R92, 0x1f, RZ ;  /* 0x0000001f5c037819 */ /* 0x000fe400000006ff */
[----:B------:R-:W-:Y:S02]  /*5ab0*/  ISETP.NE.U32.OR P6, PT, R4, 0x1, !P1 ;  /* 0x000000010400780c */ /* 0x000fe40004fc5470 */
[----:B------:R-:W-:Y:S02]  /*5ac0*/  PLOP3.LUT P2, PT, PT, PT, UP1, 0x80, 0x8 ;  /* 0x000000000008781c */ /* 0x000fe40003f4f018 */
[C---:B------:R-:W-:Y:S02]  /*5ad0*/  LEA.HI R39, R36.reuse, R36, RZ, 0x1 ;  /* 0x0000002424277211 */ /* 0x040fe400078f08ff */
[----:B------:R-:W-:Y:S02]  /*5ae0*/  SEL R4, RZ, 0xffffffff, P4 ;  /* 0xffffffffff047807 */ /* 0x000fe40002000000 */
[----:B------:R-:W-:Y:S01]  /*5af0*/  P2R R96, PR, RZ, 0x40 ;  /* 0x00000040ff607803 */ /* 0x000fe20000000000 */
[C---:B-1----:R-:W-:Y:S01]  /*5b00*/  IMAD.SHL.U32 R0, R39.reuse, 0x40, RZ ;  /* 0x0000004027007824 */ /* 0x042fe200078e00ff */
[----:B------:R-:W-:Y:S03]  /*5b10*/  LOP3.LUT R39, R39, 0xffe, RZ, 0xc0, !PT ;  /* 0x00000ffe27277812 */ /* 0x000fe600078ec0ff */
[----:B------:R-:W-:Y:S02]  /*5b20*/  @P6 SHF.L.U32 R7, R89, 0x1f, RZ ;  /* 0x0000001f59076819 */ /* 0x000fe400000006ff */
[----:B------:R-:W-:Y:S01]  /*5b30*/  @P2 SEL R4, R5, R4, !P3 ;  /* 0x0000000405042207 */ /* 0x000fe20005800000 */
[----:B------:R-:W-:Y:S01]  /*5b40*/  IMAD.IADD R39, R36, 0x1, -R39 ;  /* 0x0000000124277824 */ /* 0x000fe200078e0a27 */
[----:B------:R-:W1:Y:S01]  /*5b50*/  @P6 SYNCS.PHASECHK.TRANS64.TRYWAIT P1, [R2+URZ+0x30], R7 ;  /* 0x00003007020065a7 */ /* 0x000e6200080211ff */
[----:B------:R-:W-:Y:S02]  /*5b60*/  LOP3.LUT R0, R0, 0xffffff80, RZ, 0xc0, !PT ;  /* 0xffffff8000007812 */ /* 0x000fe400078ec0ff */
[----:B------:R-:W-:Y:S03]  /*5b70*/  LOP3.LUT R4, R4, 0x1, RZ, 0xc0, !PT ;  /* 0x0000000104047812 */ /* 0x000fe600078ec0ff */
[----:B------:R-:W-:Y:S01]  /*5b80*/  IMAD.IADD R0, R37, 0x1, R0 ;  /* 0x0000000125007824 */ /* 0x000fe200078e0200 */
[----:B------:R-:W-:Y:S03]  /*5b90*/  ISETP.NE.U32.AND P5, PT, R4, 0x1, PT ;  /* 0x000000010400780c */ /* 0x000fe60003fa5070 */
[----:B------:R-:W-:Y:S01]  /*5ba0*/  IMAD R39, R39, 0x100000, R0 ;  /* 0x0010000027277824 */ /* 0x000fe200078e0200 */
[----:B------:R-:W-:Y:S01]  /*5bb0*/  P2R R103, PR, RZ, 0x20 ;  /* 0x00000020ff677803 */ /* 0x000fe20000000000 */
[----:B------:R2:W4:Y:S01]  /*5bc0*/  SYNCS.PHASECHK.TRANS64.TRYWAIT P0, [R100+URZ+0x80], R3 ;  /* 0x00008003640075a7 */ /* 0x00052200080011ff */
[----:B-1----:R-:W-:Y:S01]  /*5bd0*/  @P6 SEL R102, RZ, 0x1, !P1 ;  /* 0x00000001ff666807 */ /* 0x002fe20004800000 */
[----:B--2---:R-:W-:Y:S06]  /*5be0*/  @!P6 BRA `(.L_x_93) ;  /* 0x000000000080e947 */ /* 0x004fec0003800000 */
[----:B------:R-:W-:Y:S01]  /*5bf0*/  @P5 IMAD R6, R90, 0x1000, R71 ;  /* 0x000010005a065824 */ /* 0x000fe200078e0247 */
[----:B------:R-:W1:Y:S01]  /*5c00*/  S2R R0, SR_CgaCtaId ;  /* 0x0000000000007919 */ /* 0x000e620000008800 */
[----:B------:R-:W-:Y:S01]  /*5c10*/  ISETP.NE.AND P1, PT, R102, RZ, PT ;  /* 0x000000ff6600720c */ /* 0x000fe20003f25270 */
[----:B------:R-:W-:Y:S01]  /*5c20*/  BSSY B0, `(.L_x_94) ;  /* 0x000000b000007945 */ /* 0x000fe20003800000 */
[----:B------:R-:W-:Y:S01]  /*5c30*/  @P5 VIADD R4, R6, UR44 ;  /* 0x0000002c06045c36 */ /* 0x000fe20008000000 */
[----:B------:R-:W-:Y:S02]  /*5c40*/  CS2R R74, SRZ ;  /* 0x00000000004a7805 */ /* 0x000fe4000001ff00 */
[----:B------:R-:W-:Y:S02]  /*5c50*/  CS2R R72, SRZ ;  /* 0x0000000000487805 */ /* 0x000fe4000001ff00 */
[----:B------:R-:W-:Y:S01]  /*5c60*/  CS2R R78, SRZ ;  /* 0x00000000004e7805 */ /* 0x000fe2000001ff00 */
[----:B------:R-:W-:Y:S01]  /*5c70*/  @P5 IMAD R4, R93, -0x10, R4 ;  /* 0xfffffff05d045824 */ /* 0x000fe200078e0204 */
[----:B------:R-:W-:Y:S04]  /*5c80*/  CS2R R76, SRZ ;  /* 0x00000000004c7805 */ /* 0x000fe8000001ff00 */
[----:B------:R-:W-:Y:S05]  /*5c90*/  @P1 BRA `(.L_x_95) ;  /* 0x00000000000c1947 */ /* 0x000fea0003800000 */
[----:B------:R-:W-:Y:S04]  /*5ca0*/  SHF.L.U32 R5, R89, 0x1f, RZ ;  /* 0x0000001f59057819 */ /* 0x000fe800000006ff */
[----:B------:R-:W2:Y:S02]  /*5cb0*/  SYNCS.PHASECHK.TRANS64.TRYWAIT P1, [R2+URZ+0x30], R5 ;  /* 0x00003005020075a7 */ /* 0x000ea400080211ff */
[----:B--2---:R-:W-:Y:S05]  /*5cc0*/  @!P1 BRA `(.L_x_96) ;  /* 0x0000002000dc9947 */ /* 0x004fea0003800000 */
.L_x_95:
[----:B------:R-:W-:Y:S05]  /*5cd0*/  BSYNC B0 ;  /* 0x0000000000007941 */ /* 0x000fea0003800000 */
.L_x_94:
[----:B------:R-:W-:Y:S01]  /*5ce0*/  ISETP.NE.AND P1, PT, R103, RZ, PT ;  /* 0x000000ff6700720c */ /* 0x000fe20003f25270 */
[----:B--2---:R-:W-:Y:S02]  /*5cf0*/  VIADD R5, R2, 0x40 ;  /* 0x0000004002057836 */ /* 0x004fe40000000000 */
[----:B------:R-:W-:Y:S03]  /*5d00*/  VIADD R90, R90, 0x1 ;  /* 0x000000015a5a7836 */ /* 0x000fe60000000000 */
[----:B-1----:R-:W-:Y:S07]  /*5d10*/  PRMT R0, R0, 0x654, R5 ;  /* 0x0000065400007816 */ /* 0x002fee0000000005 */
[----:B------:R1:W2:Y:S04]  /*5d20*/  @P1 LDS.128 R72, [R6+UR44+0x200] ;  /* 0x0002002c06481984 */ /* 0x0002a80008000c00 */
[----:B------:R1:W1:Y:S01]  /*5d30*/  @P1 LDS.128 R76, [R4+0x210] ;  /* 0x00021000044c1984 */ /* 0x0002620000000c00 */
[C---:B------:R-:W-:Y:S01]  /*5d40*/  ISETP.NE.AND P1, PT, R90.reuse, 0x2, PT ;  /* 0x000000025a00780c */ /* 0x040fe20003f25270 */
[----:B------:R-:W-:Y:S01]  /*5d50*/  @!PT LDS RZ, [RZ] ;  /* 0x00000000fffff984 */ /* 0x000fe20000000800 */
[----:B------:R-:W-:Y:S01]  /*5d60*/  @!PT LDS RZ, [RZ] ;  /* 0x00000000fffff984 */ /* 0x000fe20000000800 */
[----:B------:R-:W-:Y:S01]  /*5d70*/  @!PT LDS RZ, [RZ] ;  /* 0x00000000fffff984 */ /* 0x000fe20000000800 */
[----:B------:R-:W-:Y:S01]  /*5d80*/  @!PT LDS RZ, [RZ] ;  /* 0x00000000fffff984 */ /* 0x000fe20000000800 */
[----:B------:R5:W-:Y:S06]  /*5d90*/  MEMBAR.ALL.CTA ;  /* 0x0000000000007992 */ /* 0x000bec0000008000 */
[----:B-----5:R-:W5:Y:S01]  /*5da0*/  FENCE.VIEW.ASYNC.S ;  /* 0x00000000000073c6 */ /* 0x020f620000000000 */
[----:B------:R-:W-:Y:S01]  /*5db0*/  SEL R90, R90, RZ, P1 ;  /* 0x000000ff5a5a7207 */ /* 0x000fe20000800000 */
[----:B-----5:R5:W-:Y:S02]  /*5dc0*/  SYNCS.ARRIVE.TRANS64.RED.A1T0 RZ, [R0+URZ], RZ ;  /* 0x000000ff00ff79a7 */ /* 0x020be400081004ff */
[----:B-----5:R-:W-:Y:S04]  /*5dd0*/  SEL R0, RZ, 0x1, P1 ;  /* 0x00000001ff007807 */ /* 0x020fe80000800000 */
[----:B--2---:R-:W-:Y:S02]  /*5de0*/  LOP3.LUT R89, R89, R0, RZ, 0x3c, !PT ;  /* 0x0000000059597212 */ /* 0x004fe400078e3cff */
.L_x_93:
[----:B------:R-:W-:Y:S05]  /*5df0*/  BSYNC B1 ;  /* 0x0000000000017941 */ /* 0x000fea0003800000 */
.L_x_92:
[----:B------:R-:W-:Y:S04]  /*5e00*/  SHF.R.U32.HI R0, RZ, 0x15, R39 ;  /* 0x00000015ff007819 */ /* 0x000fe80000011627 */
[----:B------:R-:W-:Y:S01]  /*5e10*/  LOP3.LUT P1, RZ, R0, 0x3, R85, 0x48, !PT ;  /* 0x0000000300ff7812 */ /* 0x000fe20007824855 */
[----:B------:R-:W-:Y:S01]  /*5e20*/  @!UPT UIADD3 URZ, UPT, UPT, URZ, URZ, URZ ;  /* 0x000000fffffff290 */ /* 0x000fe2000fffe0ff */
[----:B----4-:R-:W-:Y:S11]  /*5e30*/  @P0 BRA `(.L_x_97) ;  /* 0x0000000000080947 */ /* 0x010ff60003800000 */
[----:B------:R-:W2:Y:S02]  /*5e40*/  SYNCS.PHASECHK.TRANS64.TRYWAIT P0, [R100+URZ+0x80], R3 ;  /* 0x00008003640075a7 */ /* 0x000ea400080011ff */
[----:B--2---:R-:W-:Y:S05]  /*5e50*/  @!P0 BRA `(.L_x_98) ;  /* 0x00000020008c8947 */ /* 0x004fea0003800000 */
.L_x_97:
[----:B------:R-:W-:Y:S05]  /*5e60*/  @!P1 BRA `(.L_x_99) ;  /* 0x0000000000409947 */ /* 0x000fea0003800000 */
[----:B------:R-:W4:Y:S01]  /*5e70*/  LDCU.64 UR8, c[0x4][0x70] ;  /* 0x01000e00ff0877ac */ /* 0x000f220008000a00 */
[----:B--2---:R-:W-:Y:S01]  /*5e80*/  MOV R3, 0x0 ;  /* 0x0000000000037802 */ /* 0x004fe20000000f00 */
[----:B------:R-:W-:Y:S02]  /*5e90*/  HFMA2 R12, -RZ, RZ, 0, 5.9604644775390625e-08 ;  /* 0x00000001ff0c7431 */ /* 0x000fe400000001ff */
[----:B------:R-:W-:Y:S02]  /*5ea0*/  IMAD.MOV.U32 R8, RZ, RZ, 0x192 ;  /* 0x00000192ff087424 */ /* 0x000fe400078e00ff */
[----:B------:R-:W-:Y:S01]  /*5eb0*/  IMAD.MOV.U32 R13, RZ, RZ, RZ ;  /* 0x000000ffff0d7224 */ /* 0x000fe200078e00ff */
[----:B------:R-:W2:Y:S01]  /*5ec0*/  LDCU.64 UR6, c[0x4][0x78] ;  /* 0x01000f00ff0677ac */ /* 0x000ea20008000a00 */
[----:B------:R-:W3:Y:S01]  /*5ed0*/  LDC.64 R2, c[0x4][R3] ;  /* 0x0100000003027b82 */ /* 0x000ee20000000a00 */
[----:B------:R-:W5:Y:S01]  /*5ee0*/  LDCU.64 UR4, c[0x4][0x10] ;  /* 0x01000200ff0477ac */ /* 0x000f620008000a00 */
[----:B----4-:R-:W-:Y:S01]  /*5ef0*/  MOV R5, UR9 ;  /* 0x0000000900057c02 */ /* 0x010fe20008000f00 */
[----:B-1----:R-:W-:Y:S01]  /*5f00*/  IMAD.U32 R4, RZ, RZ, UR8 ;  /* 0x00000008ff047e24 */ /* 0x002fe2000f8e00ff */
[----:B--2---:R-:W-:Y:S01]  /*5f10*/  MOV R7, UR7 ;  /* 0x0000000700077c02 */ /* 0x004fe20008000f00 */
[----:B------:R-:W-:Y:S01]  /*5f20*/  IMAD.U32 R6, RZ, RZ, UR6 ;  /* 0x00000006ff067e24 */ /* 0x000fe2000f8e00ff */
[----:B-----5:R-:W-:Y:S01]  /*5f30*/  MOV R11, UR5 ;  /* 0x00000005000b7c02 */ /* 0x020fe20008000f00 */
[----:B------:R-:W-:Y:S02]  /*5f40*/  IMAD.U32 R10, RZ, RZ, UR4 ;  /* 0x00000004ff0a7e24 */ /* 0x000fe4000f8e00ff */
[----:B------:R-:W-:Y:S07]  /*5f50*/  LEPC R20, `(.L_x_99) ;  /* 0x000000001014794e */ /* 0x000fee0000000000 */
[----:B---3--:R-:W-:Y:S05]  /*5f60*/  CALL.ABS.NOINC R2 ;  /* 0x0000000002007343 */ /* 0x008fea0003c00000 */
.L_x_99:
[-C--:B------:R-:W-:Y:S01]  /*5f70*/  F2FP.F16.E4M3.UNPACK_B R42, R72.reuse ;  /* 0x00000048ff2a723e */ /* 0x080fe200020006ff */
[----:B------:R-:W-:Y:S05]  /*5f80*/  WARPSYNC.ALL ;  /* 0x0000000000007948 */ /* 0x000fea0003800000 */
[----:B------:R-:W-:Y:S01]  /*5f90*/  R2UR UR4, R39 ;  /* 0x00000000270472ca */ /* 0x000fe200000e0000 */
[--C-:B------:R-:W-:Y:S01]  /*5fa0*/  HADD2.F32 R40, -RZ, R42.reuse.H0_H0 ;  /* 0x2000002aff287230 */ /* 0x100fe20000004100 */
[----:B------:R-:W-:Y:S01]  /*5fb0*/  F2FP.F16.E4M3.UNPACK_B R43, R72.H1 ;  /* 0x00000048ff2b723e */ /* 0x000fe200030006ff */
[----:B------:R-:W-:Y:S01]  /*5fc0*/  HADD2.F32 R42, -RZ, R42.H1_H1 ;  /* 0x3000002aff2a7230 */ /* 0x000fe20000004100 */
[-C--:B------:R-:W-:Y:S01]  /*5fd0*/  F2FP.F16.E4M3.UNPACK_B R45, R73.reuse ;  /* 0x00000049ff2d723e */ /* 0x080fe200020006ff */
[----:B------:R-:W-:Y:S01]  /*5fe0*/  BSSY.RECONVERGENT B0, `(.L_x_100) ;  /* 0x0000099000007945 */ /* 0x000fe20003800200 */
[----:B------:R-:W-:Y:S01]  /*5ff0*/  F2FP.F16.E4M3.UNPACK_B R47, R73.H1 ;  /* 0x00000049ff2f723e */ /* 0x000fe200030006ff */
[--C-:B------:R-:W-:Y:S01]  /*6000*/  HADD2.F32 R44, -RZ, R43.reuse.H0_H0 ;  /* 0x2000002bff2c7230 */ /* 0x100fe20000004100 */
[-C--:B------:R-:W-:Y:S01]  /*6010*/  F2FP.F16.E4M3.UNPACK_B R49, R74.reuse ;  /* 0x0000004aff31723e */ /* 0x080fe200020006ff */
[----:B------:R-:W-:Y:S01]  /*6020*/  HADD2.F32 R46, -RZ, R43.H1_H1 ;  /* 0x3000002bff2e7230 */ /* 0x000fe20000004100 */
[----:B------:R-:W-:Y:S01]  /*6030*/  F2FP.F16.E4M3.UNPACK_B R51, R74.H1 ;  /* 0x0000004aff33723e */ /* 0x000fe200030006ff */
[--C-:B------:R-:W-:Y:S01]  /*6040*/  HADD2.F32 R43, -RZ, R45.reuse.H0_H0 ;  /* 0x2000002dff2b7230 */ /* 0x100fe20000004100 */
[-C--:B------:R-:W-:Y:S01]  /*6050*/  F2FP.F16.E4M3.UNPACK_B R53, R75.reuse ;  /* 0x0000004bff35723e */ /* 0x080fe200020006ff */
[----:B-1----:R-:W-:Y:S01]  /*6060*/  LDTM.16dp32bit_t0_t15.x32 R4, tmem[UR4] ;  /* 0x00000004000479ee */ /* 0x002fe20008a80000 */
[----:B------:R-:W3:Y:S01]  /*6070*/  LDTM.16dp32bit_t16_t31.x32 R4, tmem[UR4+0x20] ;  /* 0x00002004000479ee */ /* 0x000ee20008aa0000 */
[----:B------:R-:W-:Y:S01]  /*6080*/  ISETP.NE.AND P6, PT, R96, RZ, PT ;  /* 0x000000ff6000720c */ /* 0x000fe20003fc5270 */
[----:B------:R-:W-:Y:S01]  /*6090*/  HADD2.F32 R48, -RZ, R45.H1_H1 ;  /* 0x3000002dff307230 */ /* 0x000fe20000004100 */
[----:B------:R-:W-:Y:S01]  /*60a0*/  IADD3 R109, PT, PT, R71, UR44, RZ ;  /* 0x0000002c476d7c10 */ /* 0x000fe2000fffe0ff */
[----:B------:R-:W-:Y:S01]  /*60b0*/  HADD2.F32 R52, -RZ, R49.H1_H1 ;  /* 0x30000031ff347230 */ /* 0x000fe20000004100 */
[----:B------:R-:W-:Y:S01]  /*60c0*/  SHF.L.U32 R108, R88, 0x4, RZ ;  /* 0x00000004586c7819 */ /* 0x000fe200000006ff */
[----:B------:R-:W-:Y:S01]  /*60d0*/  HADD2.F32 R56, -RZ, R53.H1_H1 ;  /* 0x30000035ff387230 */ /* 0x000fe20000004100 */
[----:B------:R-:W-:Y:S01]  /*60e0*/  F2FP.F16.E4M3.UNPACK_B R55, R75.H1 ;  /* 0x0000004bff37723e */ /* 0x000fe200030006ff */
[--C-:B------:R-:W-:Y:S01]  /*60f0*/  HADD2.F32 R45, -RZ, R47.reuse.H0_H0 ;  /* 0x2000002fff2d7230 */ /* 0x100fe20000004100 */
[----:B------:R-:W-:Y:S01]  /*6100*/  IADD3 R101, PT, PT, R109, R108, RZ ;  /* 0x0000006c6d657210 */ /* 0x000fe20007ffe0ff */
[----:B------:R-:W-:Y:S01]  /*6110*/  HADD2.F32 R50, -RZ, R47.H1_H1 ;  /* 0x3000002fff327230 */ /* 0x000fe20000004100 */
[-C--:B------:R-:W-:Y:S01]  /*6120*/  F2FP.F16.E4M3.UNPACK_B R57, R76.reuse ;  /* 0x0000004cff39723e */ /* 0x080fe200020006ff */
[----:B------:R-:W-:Y:S01]  /*6130*/  HADD2.F32 R47, -RZ, R49.H0_H0 ;  /* 0x20000031ff2f7230 */ /* 0x000fe20000004100 */
[----:B------:R-:W-:Y:S01]  /*6140*/  F2FP.F16.E4M3.UNPACK_B R59, R76.H1 ;  /* 0x0000004cff3b723e */ /* 0x000fe200030006ff */
[----:B------:R-:W-:Y:S01]  /*6150*/  HADD2.F32 R49, -RZ, R51.H0_H0 ;  /* 0x20000033ff317230 */ /* 0x000fe20000004100 */
[-C--:B------:R-:W-:Y:S01]  /*6160*/  F2FP.F16.E4M3.UNPACK_B R61, R77.reuse ;  /* 0x0000004dff3d723e */ /* 0x080fe200020006ff */
[----:B------:R-:W-:Y:S01]  /*6170*/  HADD2.F32 R60, -RZ, R57.H1_H1 ;  /* 0x30000039ff3c7230 */ /* 0x000fe20000004100 */
[----:B------:R-:W-:Y:S01]  /*6180*/  F2FP.F16.E4M3.UNPACK_B R63, R77.H1 ;  /* 0x0000004dff3f723e */ /* 0x000fe200030006ff */
[----:B------:R-:W-:Y:S01]  /*6190*/  HADD2.F32 R54, -RZ, R51.H1_H1 ;  /* 0x30000033ff367230 */ /* 0x000fe20000004100 */
[-C--:B------:R-:W-:Y:S01]  /*61a0*/  F2FP.F16.E4M3.UNPACK_B R65, R78.reuse ;  /* 0x0000004eff41723e */ /* 0x080fe200020006ff */
[----:B------:R-:W-:Y:S01]  /*61b0*/  HADD2.F32 R51, -RZ, R53.H0_H0 ;  /* 0x20000035ff337230 */ /* 0x000fe20000004100 */
[----:B------:R-:W-:Y:S01]  /*61c0*/  F2FP.F16.E4M3.UNPACK_B R67, R78.H1 ;  /* 0x0000004eff43723e */ /* 0x000fe200030006ff */
[----:B------:R-:W-:Y:S01]  /*61d0*/  HADD2.F32 R64, -RZ, R61.H1_H1 ;  /* 0x3000003dff407230 */ /* 0x000fe20000004100 */
[----:B------:R-:W-:Y:S01]  /*61e0*/  ISETP.NE.AND P0, PT, R95, RZ, PT ;  /* 0x000000ff5f00720c */ /* 0x000fe20003f05270 */
[C---:B---3--:R-:W-:Y:S01]  /*61f0*/  FMUL R0, R38.reuse, R4 ;  /* 0x0000000426007220 */ /* 0x048fe20000400000 */
[C---:B------:R-:W-:Y:S01]  /*6200*/  FMUL R2, R38.reuse, R5 ;  /* 0x0000000526027220 */ /* 0x040fe20000400000 */
[C---:B------:R-:W-:Y:S01]  /*6210*/  FMUL R4, R38.reuse, R8 ;  /* 0x0000000826047220 */ /* 0x040fe20000400000 */
[C---:B------:R-:W-:Y:S01]  /*6220*/  FMUL R5, R38.reuse, R9 ;  /* 0x0000000926057220 */ /* 0x040fe20000400000 */
[C---:B------:R-:W-:Y:S01]  /*6230*/  FFMA R0, R41.reuse, R40, R0 ;  /* 0x0000002829007223 */ /* 0x040fe20000000000 */
[C---:B------:R-:W-:Y:S01]  /*6240*/  FFMA R2, R41.reuse, R42, R2 ;  /* 0x0000002a29027223 */ /* 0x040fe20000000002 */
[C---:B------:R-:W-:Y:S01]  /*6250*/  FMUL R8, R38.reuse, R12 ;  /* 0x0000000c26087220 */ /* 0x040fe20000400000 */
[C---:B------:R-:W-:Y:S01]  /*6260*/  FMUL R9, R38.reuse, R13 ;  /* 0x0000000d26097220 */ /* 0x040fe20000400000 */
[C---:B------:R-:W-:Y:S01]  /*6270*/  FMUL R12, R38.reuse, R16 ;  /* 0x00000010260c7220 */ /* 0x040fe20000400000 */
[C---:B------:R-:W-:Y:S01]  /*6280*/  FMUL R13, R38.reuse, R17 ;  /* 0x00000011260d7220 */ /* 0x040fe20000400000 */
[C---:B------:R-:W-:Y:S01]  /*6290*/  FMUL R16, R38.reuse, R20 ;  /* 0x0000001426107220 */ /* 0x040fe20000400000 */
[C---:B------:R-:W-:Y:S01]  /*62a0*/  FMUL R17, R38.reuse, R21 ;  /* 0x0000001526117220 */ /* 0x040fe20000400000 */
[C---:B------:R-:W-:Y:S01]  /*62b0*/  FMUL R20, R38.reuse, R24 ;  /* 0x0000001826147220 */ /* 0x040fe20000400000 */
[C---:B------:R-:W-:Y:S01]  /*62c0*/  FMUL R21, R38.reuse, R25 ;  /* 0x0000001926157220 */ /* 0x040fe20000400000 */
[----:B------:R-:W-:Y:S02]  /*62d0*/  HADD2.F32 R68, -RZ, R65.H1_H1 ;  /* 0x30000041ff447230 */ /* 0x000fe40000004100 */
[C---:B------:R-:W-:Y:S01]  /*62e0*/  FMUL R24, R38.reuse, R28 ;  /* 0x0000001c26187220 */ /* 0x040fe20000400000 */
[C---:B------:R-:W-:Y:S01]  /*62f0*/  FMUL R25, R38.reuse, R29 ;  /* 0x0000001d26197220 */ /* 0x040fe20000400000 */
[C---:B------:R-:W-:Y:S01]  /*6300*/  FMUL R28, R38.reuse, R32 ;  /* 0x00000020261c7220 */ /* 0x040fe20000400000 */
[C---:B------:R-:W-:Y:S01]  /*6310*/  FMUL R29, R38.reuse, R33 ;  /* 0x00000021261d7220 */ /* 0x040fe20000400000 */
[C---:B--2---:R-:W-:Y:S01]  /*6320*/  FMUL R3, R38.reuse, R6 ;  /* 0x0000000626037220 */ /* 0x044fe20000400000 */
[C---:B------:R-:W-:Y:S01]  /*6330*/  FMUL R7, R38.reuse, R7 ;  /* 0x0000000726077220 */ /* 0x040fe20000400000 */
[C---:B------:R-:W-:Y:S01]  /*6340*/  FMUL R6, R38.reuse, R10 ;  /* 0x0000000a26067220 */ /* 0x040fe20000400000 */
[C---:B------:R-:W-:Y:S01]  /*6350*/  FMUL R11, R38.reuse, R11 ;  /* 0x0000000b260b7220 */ /* 0x040fe20000400000 */
[C---:B------:R-:W-:Y:S01]  /*6360*/  FFMA R3, R41.reuse, R44, R3 ;  /* 0x0000002c29037223 */ /* 0x040fe20000000003 */
[C---:B------:R-:W-:Y:S01]  /*6370*/  FFMA R7, R41.reuse, R46, R7 ;  /* 0x0000002e29077223 */ /* 0x040fe20000000007 */
[C---:B------:R-:W-:Y:S01]  /*6380*/  FFMA R4, R41.reuse, R43, R4 ;  /* 0x0000002b29047223 */ /* 0x040fe20000000004 */
[----:B------:R-:W-:Y:S01]  /*6390*/  F2FP.F16.E4M3.UNPACK_B R40, R79 ;  /* 0x0000004fff28723e */ /* 0x000fe200020006ff */
[C---:B------:R-:W-:Y:S01]  /*63a0*/  FFMA R5, R41.reuse, R48, R5 ;  /* 0x0000003029057223 */ /* 0x040fe20000000005 */
[C---:B------:R-:W-:Y:S01]  /*63b0*/  FFMA R6, R41.reuse, R45, R6 ;  /* 0x0000002d29067223 */ /* 0x040fe20000000006 */
[----:B------:R-:W-:Y:S01]  /*63c0*/  F2FP.F16.E4M3.UNPACK_B R42, R79.H1 ;  /* 0x0000004fff2a723e */ /* 0x000fe200030006ff */
[C---:B------:R-:W-:Y:S01]  /*63d0*/  FFMA R11, R41.reuse, R50, R11 ;  /* 0x00000032290b7223 */ /* 0x040fe2000000000b */
[----:B------:R-:W-:Y:S01]  /*63e0*/  FFMA R8, R41, R47, R8 ;  /* 0x0000002f29087223 */ /* 0x000fe20000000008 */
[----:B------:R-:W-:Y:S01]  /*63f0*/  F2FP.SATFINITE.E4M3.F32.PACK_AB_MERGE_C R97, R7, R3, RZ ;  /* 0x000000030761723e */ /* 0x000fe200048070ff */
[C---:B------:R-:W-:Y:S01]  /*6400*/  FFMA R9, R41.reuse, R52, R9 ;  /* 0x0000003429097223 */ /* 0x040fe20000000009 */
[----:B------:R-:W-:Y:S01]  /*6410*/  FMUL R10, R38, R14 ;  /* 0x0000000e260a7220 */ /* 0x000fe20000400000 */
[----:B------:R-:W-:Y:S01]  /*6420*/  LEA R109, R90, UR44, 0x3 ;  /* 0x0000002c5a6d7c11 */ /* 0x000fe2000f8e18ff */
[----:B------:R-:W-:Y:S01]  /*6430*/  FMUL R15, R38, R15 ;  /* 0x0000000f260f7220 */ /* 0x000fe20000400000 */
[--C-:B------:R-:W-:Y:S01]  /*6440*/  HADD2.F32 R53, -RZ, R55.reuse.H0_H0 ;  /* 0x20000037ff357230 */ /* 0x100fe20000004100 */
[----:B------:R-:W-:Y:S01]  /*6450*/  F2FP.SATFINITE.E4M3.F32.PACK_AB_MERGE_C R96, R2, R0, R97 ;  /* 0x000000000260723e */ /* 0x000fe20004807061 */
[----:B------:R-:W-:Y:S01]  /*6460*/  FFMA R10, R41, R49, R10 ;  /* 0x00000031290a7223 */ /* 0x000fe2000000000a */
[----:B------:R-:W-:Y:S01]  /*6470*/  F2FP.SATFINITE.E4M3.F32.PACK_AB_MERGE_C R97, R11, R6, RZ ;  /* 0x000000060b61723e */ /* 0x000fe200048070ff */
[C---:B------:R-:W-:Y:S01]  /*6480*/  FFMA R15, R41.reuse, R54, R15 ;  /* 0x00000036290f7223 */ /* 0x040fe2000000000f */
[C---:B------:R-:W-:Y:S01]  /*6490*/  FFMA R12, R41.reuse, R51, R12 ;  /* 0x00000033290c7223 */ /* 0x040fe2000000000c */
[----:B------:R-:W-:Y:S01]  /*64a0*/  FFMA R13, R41, R56, R13 ;  /* 0x00000038290d7223 */ /* 0x000fe2000000000d */
[----:B------:R-:W-:Y:S01]  /*64b0*/  F2FP.SATFINITE.E4M3.F32.PACK_AB_MERGE_C R97, R5, R4, R97 ;  /* 0x000000040561723e */ /* 0x000fe20004807061 */
[----:B------:R-:W-:Y:S01]  /*64c0*/  HADD2.F32 R58, -RZ, R55.H1_H1 ;  /* 0x30000037ff3a7230 */ /* 0x000fe20000004100 */
[----:B------:R-:W-:Y:S01]  /*64d0*/  F2FP.SATFINITE.E4M3.F32.PACK_AB_MERGE_C R98, R15, R10, RZ ;  /* 0x0000000a0f62723e */ /* 0x000fe200048070ff */
[----:B------:R-:W-:Y:S02]  /*64e0*/  HADD2.F32 R55, -RZ, R57.H0_H0 ;  /* 0x20000039ff377230 */ /* 0x000fe40000004100 */
[C---:B------:R-:W-:Y:S01]  /*64f0*/  FMUL R14, R38.reuse, R18 ;  /* 0x00000012260e7220 */ /* 0x040fe20000400000 */
[C---:B------:R-:W-:Y:S01]  /*6500*/  FMUL R19, R38.reuse, R19 ;  /* 0x0000001326137220 */ /* 0x040fe20000400000 */
[--C-:B------:R-:W-:Y:S02]  /*6510*/  HADD2.F32 R57, -RZ, R59.reuse.H0_H0 ;  /* 0x2000003bff397230 */ /* 0x100fe40000004100 */
[C---:B------:R-:W-:Y:S01]  /*6520*/  FMUL R18, R38.reuse, R22 ;  /* 0x0000001626127220 */ /* 0x040fe20000400000 */
[C---:B------:R-:W-:Y:S01]  /*6530*/  FFMA R14, R41.reuse, R53, R14 ;  /* 0x00000035290e7223 */ /* 0x040fe2000000000e */
[----:B------:R-:W-:Y:S02]  /*6540*/  HADD2.F32 R62, -RZ, R59.H1_H1 ;  /* 0x3000003bff3e7230 */ /* 0x000fe40000004100 */
[C---:B------:R-:W-:Y:S01]  /*6550*/  FFMA R19, R41.reuse, R58, R19 ;  /* 0x0000003a29137223 */ /* 0x040fe20000000013 */
[----:B------:R-:W-:Y:S02]  /*6560*/  HADD2.F32 R59, -RZ, R61.H0_H0 ;  /* 0x2000003dff3b7230 */ /* 0x000fe40000004100 */
[C---:B------:R-:W-:Y:S01]  /*6570*/  FMUL R23, R38.reuse, R23 ;  /* 0x0000001726177220 */ /* 0x040fe20000400000 */
[C---:B------:R-:W-:Y:S01]  /*6580*/  FFMA R16, R41.reuse, R55, R16 ;  /* 0x0000003729107223 */ /* 0x040fe20000000010 */
[C---:B------:R-:W-:Y:S01]  /*6590*/  FFMA R17, R41.reuse, R60, R17 ;  /* 0x0000003c29117223 */ /* 0x040fe20000000011 */
[--C-:B------:R-:W-:Y:S02]  /*65a0*/  HADD2.F32 R61, -RZ, R63.reuse.H0_H0 ;  /* 0x2000003fff3d7230 */ /* 0x100fe40000004100 */
[C---:B------:R-:W-:Y:S01]  /*65b0*/  FFMA R18, R41.reuse, R57, R18 ;  /* 0x0000003929127223 */ /* 0x040fe20000000012 */
[----:B------:R-:W-:Y:S02]  /*65c0*/  HADD2.F32 R66, -RZ, R63.H1_H1 ;  /* 0x3000003fff427230 */ /* 0x000fe40000004100 */
[C---:B------:R-:W-:Y:S01]  /*65d0*/  FMUL R22, R38.reuse, R26 ;  /* 0x0000001a26167220 */ /* 0x040fe20000400000 */
[----:B------:R-:W-:Y:S02]  /*65e0*/  HADD2.F32 R63, -RZ, R65.H0_H0 ;  /* 0x20000041ff3f7230 */ /* 0x000fe40000004100 */
[C---:B------:R-:W-:Y:S01]  /*65f0*/  FFMA R23, R41.reuse, R62, R23 ;  /* 0x0000003e29177223 */ /* 0x040fe20000000017 */
[C---:B------:R-:W-:Y:S01]  /*6600*/  FMUL R27, R38.reuse, R27 ;  /* 0x0000001b261b7220 */ /* 0x040fe20000400000 */
[C---:B------:R-:W-:Y:S01]  /*6610*/  FFMA R20, R41.reuse, R59, R20 ;  /* 0x0000003b29147223 */ /* 0x040fe20000000014 */
[C---:B------:R-:W-:Y:S01]  /*6620*/  FFMA R21, R41.reuse, R64, R21 ;  /* 0x0000004029157223 */ /* 0x040fe20000000015 */
[--C-:B------:R-:W-:Y:S02]  /*6630*/  HADD2.F32 R65, -RZ, R67.reuse.H0_H0 ;  /* 0x20000043ff417230 */ /* 0x100fe40000004100 */
[C---:B------:R-:W-:Y:S01]  /*6640*/  FFMA R22, R41.reuse, R61, R22 ;  /* 0x0000003d29167223 */ /* 0x040fe20000000016 */
[----:B------:R-:W-:Y:S02]  /*6650*/  HADD2.F32 R70, -RZ, R67.H1_H1 ;  /* 0x30000043ff467230 */ /* 0x000fe40000004100 */
[C---:B------:R-:W-:Y:S01]  /*6660*/  FMUL R26, R38.reuse, R30 ;  /* 0x0000001e261a7220 */ /* 0x040fe20000400000 */
[--C-:B------:R-:W-:Y:S02]  /*6670*/  HADD2.F32 R67, -RZ, R40.reuse.H0_H0 ;  /* 0x20000028ff437230 */ /* 0x100fe40000004100 */
[C---:B------:R-:W-:Y:S01]  /*6680*/  FFMA R27, R41.reuse, R66, R27 ;  /* 0x00000042291b7223 */ /* 0x040fe2000000001b */
[C---:B------:R-:W-:Y:S01]  /*6690*/  FMUL R31, R38.reuse, R31 ;  /* 0x0000001f261f7220 */ /* 0x040fe20000400000 */
[C---:B------:R-:W-:Y:S01]  /*66a0*/  FFMA R24, R41.reuse, R63, R24 ;  /* 0x0000003f29187223 */ /* 0x040fe20000000018 */
[----:B------:R-:W-:Y:S02]  /*66b0*/  HADD2.F32 R40, -RZ, R40.H1_H1 ;  /* 0x30000028ff287230 */ /* 0x000fe40000004100 */
[C---:B------:R-:W-:Y:S01]  /*66c0*/  FFMA R25, R41.reuse, R68, R25 ;  /* 0x0000004429197223 */ /* 0x040fe20000000019 */
[--C-:B------:R-:W-:Y:S02]  /*66d0*/  HADD2.F32 R69, -RZ, R42.reuse.H0_H0 ;  /* 0x2000002aff457230 */ /* 0x100fe40000004100 */
[C---:B------:R-:W-:Y:S01]  /*66e0*/  FFMA R26, R41.reuse, R65, R26 ;  /* 0x00000041291a7223 */ /* 0x040fe2000000001a */
[----:B------:R-:W-:Y:S02]  /*66f0*/  HADD2.F32 R42, -RZ, R42.H1_H1 ;  /* 0x3000002aff2a7230 */ /* 0x000fe40000004100 */
[C---:B------:R-:W-:Y:S01]  /*6700*/  FMUL R30, R38.reuse, R34 ;  /* 0x00000022261e7220 */ /* 0x040fe20000400000 */
[----:B------:R-:W-:Y:S01]  /*6710*/  FFMA R31, R41, R70, R31 ;  /* 0x00000046291f7223 */ /* 0x000fe2000000001f */
[----:B------:R-:W-:Y:S01]  /*6720*/  FMUL R35, R38, R35 ;  /* 0x0000002326237220 */ /* 0x000fe20000400000 */
[----:B------:R-:W-:Y:S01]  /*6730*/  F2FP.SATFINITE.E4M3.F32.PACK_AB_MERGE_C R99, R19, R14, RZ ;  /* 0x0000000e1363723e */ /* 0x000fe200048070ff */
[C---:B------:R-:W-:Y:S01]  /*6740*/  FFMA R28, R41.reuse, R67, R28 ;  /* 0x00000043291c7223 */ /* 0x040fe2000000001c */
[C---:B------:R-:W-:Y:S01]  /*6750*/  FFMA R29, R41.reuse, R40, R29 ;  /* 0x00000028291d7223 */ /* 0x040fe2000000001d */
[C---:B------:R-:W-:Y:S01]  /*6760*/  FFMA R30, R41.reuse, R69, R30 ;  /* 0x00000045291e7223 */ /* 0x040fe2000000001e */
[----:B------:R-:W-:Y:S01]  /*6770*/  FFMA R35, R41, R42, R35 ;  /* 0x0000002a29237223 */ /* 0x000fe20000000023 */
[----:B------:R-:W-:Y:S02]  /*6780*/  F2FP.SATFINITE.E4M3.F32.PACK_AB_MERGE_C R98, R9, R8, R98 ;  /* 0x000000080962723e */ /* 0x000fe40004807062 */
[----:B------:R-:W-:Y:S02]  /*6790*/  F2FP.SATFINITE.E4M3.F32.PACK_AB_MERGE_C R99, R13, R12, R99 ;  /* 0x0000000c0d63723e */ /* 0x000fe40004807063 */
[----:B------:R-:W-:Y:S02]  /*67a0*/  F2FP.SATFINITE.E4M3.F32.PACK_AB_MERGE_C R104, R23, R18, RZ ;  /* 0x000000121768723e */ /* 0x000fe400048070ff */
[----:B------:R-:W-:Y:S01]  /*67b0*/  F2FP.SATFINITE.E4M3.F32.PACK_AB_MERGE_C R105, R27, R22, RZ ;  /* 0x000000161b69723e */ /* 0x000fe200048070ff */
[----:B------:R1:W-:Y:S01]  /*67c0*/  STS.128 [R71+UR44+0x2200], R96 ;  /* 0x0022006047007988 */ /* 0x0003e20008000c2c */
[----:B------:R-:W-:Y:S02]  /*67d0*/  F2FP.SATFINITE.E4M3.F32.PACK_AB_MERGE_C R110, R31, R26, RZ ;  /* 0x0000001a1f6e723e */ /* 0x000fe400048070ff */
[----:B------:R-:W-:Y:S02]  /*67e0*/  F2FP.SATFINITE.E4M3.F32.PACK_AB_MERGE_C R111, R35, R30, RZ ;  /* 0x0000001e236f723e */ /* 0x000fe400048070ff */
[----:B------:R-:W-:Y:S02]  /*67f0*/  F2FP.SATFINITE.E4M3.F32.PACK_AB_MERGE_C R104, R17, R16, R104 ;  /* 0x000000101168723e */ /* 0x000fe40004807068 */
[----:B------:R-:W-:Y:S02]  /*6800*/  F2FP.SATFINITE.E4M3.F32.PACK_AB_MERGE_C R105, R21, R20, R105 ;  /* 0x000000141569723e */ /* 0x000fe40004807069 */
[----:B------:R-:W-:Y:S02]  /*6810*/  F2FP.SATFINITE.E4M3.F32.PACK_AB_MERGE_C R106, R25, R24, R110 ;  /* 0x00000018196a723e */ /* 0x000fe4000480706e */
[----:B------:R-:W-:Y:S02]  /*6820*/  F2FP.SATFINITE.E4M3.F32.PACK_AB_MERGE_C R107, R29, R28, R111 ;  /* 0x0000001c1d6b723e */ /* 0x000fe4000480706f */
[----:B------:R-:W-:Y:S03]  /*6830*/  @P6 SHF.L.U32 R110, R89, 0x1f, RZ ;  /* 0x0000001f596e6819 */ /* 0x000fe600000006ff */
[----:B------:R1:W-:Y:S01]  /*6840*/  STS.128 [R101+0x2210], R104 ;  /* 0x0022106865007388 */ /* 0x0003e20000000c00 */
[----:B------:R-:W-:Y:S01]  /*6850*/  @!PT LDS RZ, [RZ] ;  /* 0x00000000fffff984 */ /* 0x000fe20000000800 */
[----:B------:R-:W-:Y:S01]  /*6860*/  @!PT LDS RZ, [RZ] ;  /* 0x00000000fffff984 */ /* 0x000fe20000000800 */
[----:B------:R-:W-:Y:S01]  /*6870*/  @!PT LDS RZ, [RZ] ;  /* 0x00000000fffff984 */ /* 0x000fe20000000800 */
[----:B------:R-:W-:Y:S01]  /*6880*/  @!PT LDS RZ, [RZ] ;  /* 0x00000000fffff984 */ /* 0x000fe20000000800 */
[----:B------:R2:W-:Y:S07]  /*6890*/  MEMBAR.ALL.CTA ;  /* 0x0000000000007992 */ /* 0x0005ee0000008000 */
[----:B--2---:R-:W2:Y:S02]  /*68a0*/  FENCE.VIEW.ASYNC.S ;  /* 0x00000000000073c6 */ /* 0x004ea40000000000 */
[----:B--2---:R-:W-:Y:S06]  /*68b0*/  BAR.SYNC.DEFER_BLOCKING 0x1, 0x80 ;  /* 0x0042000000007b1d */ /* 0x004fec0000010000 */
[----:B------:R-:W-:Y:S05]  /*68c0*/  @P0 BRA `(.L_x_101) ;  /* 0x0000000000280947 */ /* 0x000fea0003800000 */
[----:B------:R-:W2:Y:S01]  /*68d0*/  LDCU.64 UR6, c[0x0][0x348] ;  /* 0x00006900ff0677ac */ /* 0x000ea20008000a00 */
[----:B------:R-:W-:Y:S01]  /*68e0*/  UIADD3 UR4, UPT, UPT, UR44, 0x2200, URZ ;  /* 0x000022002c047890 */ /* 0x000fe2000fffe0ff */
[----:B------:R-:W-:Y:S05]  /*68f0*/  UMOV UR51, UR36 ;  /* 0x0000002400337c82 */ /* 0x000fea0008000000 */
[----:B------:R-:W-:Y:S04]  /*6900*/  MOV R94, UR4 ;  /* 0x00000004005e7c02 */ /* 0x000fe80008000f00 */
[----:B------:R-:W-:Y:S01]  /*6910*/  R2UR UR48, R94 ;  /* 0x000000005e3072ca */ /* 0x000fe200000e0000 */
[----:B--2---:R-:W-:Y:S04]  /*6920*/  UIADD3 UR4, UP0, UPT, UR6, 0x680, URZ ;  /* 0x0000068006047890 */ /* 0x004fe8000ff1e0ff */
[----:B------:R-:W-:Y:S09]  /*6930*/  UIADD3.X UR5, UPT, UPT, URZ, UR7, URZ, UP0, !UPT ;  /* 0x00000007ff057290 */ /* 0x000ff200087fe4ff */
[----:B------:R2:W-:Y:S01]  /*6940*/  UTMASTG.3D [UR48], [UR4] ;  /* 0x00000030040073b5 */ /* 0x0005e20008010000 */
[----:B------:R0:W-:Y:S01]  /*6950*/  UTMACMDFLUSH ;  /* 0x00000000000079b7 */ /* 0x0001e20000000000 */
[----:B--2---:R-:W-:Y:S04]  /*6960*/  DEPBAR.LE SB0, 0x1 ;  /* 0x000080400000791a */ /* 0x004fe80000000000 */
.L_x_101:
[----:B------:R-:W-:Y:S05]  /*6970*/  BSYNC.RECONVERGENT B0 ;  /* 0x0000000000007941 */ /* 0x000fea0003800200 */
.L_x_100:
[----:B------:R-:W-:Y:S06]  /*6980*/  BAR.SYNC.DEFER_BLOCKING 0x1, 0x80 ;  /* 0x0042000000007b1d */ /* 0x000fec0000010000 */
[----:B------:R-:W2:Y:S01]  /*6990*/  @P6 SYNCS.PHASECHK.TRANS64.TRYWAIT P0, [R109+URZ+0x30], R110 ;  /* 0x0000306e6d0065a7 */ /* 0x000ea200080011ff */
[----:B------:R-:W-:Y:S01]  /*69a0*/  BSSY B1, `(.L_x_102) ;  /* 0x0000020000017945 */ /* 0x000fe20003800000 */
[----:B--2---:R-:W-:Y:S03]  /*69b0*/  @P6 SEL R102, RZ, 0x1, !P0 ;  /* 0x00000001ff666807 */ /* 0x004fe60004000000 */
[----:B------:R-:W-:Y:S05]  /*69c0*/  @!P6 BRA `(.L_x_103) ;  /* 0x000000000074e947 */ /* 0x000fea0003800000 */
[----:B------:R-:W-:Y:S01]  /*69d0*/  ISETP.NE.AND P1, PT, R103, RZ, PT ;  /* 0x000000ff6700720c */ /* 0x000fe20003f25270 */
[----:B------:R-:W2:Y:S01]  /*69e0*/  S2R R0, SR_CgaCtaId ;  /* 0x0000000000007919 */ /* 0x000ea20000008800 */
[----:B------:R-:W-:Y:S01]  /*69f0*/  ISETP.NE.AND P0, PT, R102, RZ, PT ;  /* 0x000000ff6600720c */ /* 0x000fe20003f05270 */
[----:B------:R-:W-:Y:S10]  /*6a00*/  BSSY B0, `(.L_x_104) ;  /* 0x0000008000007945 */ /* 0x000ff40003800000 */
[----:B------:R-:W-:Y:S05]  /*6a10*/  @P1 IMAD R2, R90, 0x1000, R71 ;  /* 0x000010005a021824 */ /* 0x000fea00078e0247 */
[----:B------:R-:W-:Y:S05]  /*6a20*/  @P1 IADD3 R3, PT, PT, R2, UR44, RZ ;  /* 0x0000002c02031c10 */ /* 0x000fea000fffe0ff */
[----:B------:R-:W-:Y:S01]  /*6a30*/  @P1 IMAD.IADD R3, R3, 0x1, R108 ;  /* 0x0000000103031824 */ /* 0x000fe200078e026c */
[----:B------:R-:W-:Y:S06]  /*6a40*/  @P0 BRA `(.L_x_105) ;  /* 0x00000000000c0947 */ /* 0x000fec0003800000 */
[----:B------:R-:W-:Y:S04]  /*6a50*/  SHF.L.U32 R4, R89, 0x1f, RZ ;  /* 0x0000001f59047819 */ /* 0x000fe800000006ff */
[----:B------:R-:W3:Y:S02]  /*6a60*/  SYNCS.PHASECHK.TRANS64.TRYWAIT P0, [R109+URZ+0x30], R4 ;  /* 0x000030046d0075a7 */ /* 0x000ee400080011ff */
[----:B---3--:R-:W-:Y:S05]  /*6a70*/  @!P0 BRA `(.L_x_106) ;  /* 0x0000001400988947 */ /* 0x008fea0003800000 */
.L_x_105:
[----:B------:R-:W-:Y:S05]  /*6a80*/  BSYNC B0 ;  /* 0x0000000000007941 */ /* 0x000fea0003800000 */
.L_x_104:
[----:B------:R-:W-:Y:S01]  /*6a90*/  ISETP.NE.AND P0, PT, R103, RZ, PT ;  /* 0x000000ff6700720c */ /* 0x000fe20003f05270 */
[----:B---3--:R-:W-:Y:S02]  /*6aa0*/  VIADD R109, R109, 0x40 ;  /* 0x000000406d6d7836 */ /* 0x008fe40000000000 */
[----:B------:R-:W-:Y:S03]  /*6ab0*/  VIADD R90, R90, 0x1 ;  /* 0x000000015a5a7836 */ /* 0x000fe60000000000 */
[----:B--2---:R-:W-:Y:S07]  /*6ac0*/  PRMT R0, R0, 0x654, R109 ;  /* 0x0000065400007816 */ /* 0x004fee000000006d */
[----:B------:R2:W3:Y:S04]  /*6ad0*/  @P0 LDS.128 R72, [R2+UR44+0x200] ;  /* 0x0002002c02480984 */ /* 0x0004e80008000c00 */
[----:B------:R2:W4:Y:S01]  /*6ae0*/  @P0 LDS.128 R76, [R3+0x210] ;  /* 0x00021000034c0984 */ /* 0x0005220000000c00 */
        /* <DEDUP_REMOVED lines=10> */
[----:B--23--:R-:W-:Y:S02]  /*6b90*/  LOP3.LUT R89, R89, R0, RZ, 0x3c, !PT ;  /* 0x0000000059597212 */ /* 0x00cfe400078e3cff */
.L_x_103:
[----:B------:R-:W-:Y:S05]  /*6ba0*/  BSYNC B1 ;  /* 0x0000000000017941 */ /* 0x000fea0003800000 */
.L_x_102:
[----:B------:R-:W-:Y:S05]  /*6bb0*/  VIADD R0, R39, 0x40 ;  /* 0x0000004027007836 */ /* 0x000fea0000000000 */
[----:B------:R-:W-:Y:S04]  /*6bc0*/  SHF.R.U32.HI R0, RZ, 0x15, R0 ;  /* 0x00000015ff007819 */ /* 0x000fe80000011600 */
[----:B------:R-:W-:Y:S11]  /*6bd0*/  LOP3.LUT P0, RZ, R0, 0x3, R85, 0x48, !PT ;  /* 0x0000000300ff7812 */ /* 0x000ff60007804855 */
[----:B------:R-:W-:Y:S02]  /*6be0*/  @!UPT UIADD3 URZ, UPT, UPT, URZ, URZ, URZ ;  /* 0x000000fffffff290 */ /* 0x000fe4000fffe0ff */
[----:B------:R-:W-:Y:S05]  /*6bf0*/  @!P0 BRA `(.L_x_107) ;  /* 0x0000000000408947 */ /* 0x000fea0003800000 */
[----:B------:R-:W2:Y:S01]  /*6c00*/  LDCU.64 UR8, c[0x4][0x70] ;  /* 0x01000e00ff0877ac */ /* 0x000ea20008000a00 */
[----:B------:R-:W-:Y:S01]  /*6c10*/  MOV R3, 0x0 ;  /* 0x0000000000037802 */ /* 0x000fe20000000f00 */
[----:B------:R-:W-:Y:S02]  /*6c20*/  HFMA2 R12, -RZ, RZ, 0, 5.9604644775390625e-08 ;  /* 0x00000001ff0c7431 */ /* 0x000fe400000001ff */
[----:B------:R-:W-:Y:S02]  /*6c30*/  IMAD.MOV.U32 R8, RZ, RZ, 0x192 ;  /* 0x00000192ff087424 */ /* 0x000fe400078e00ff */
[----:B------:R-:W-:Y:S01]  /*6c40*/  IMAD.MOV.U32 R13, RZ, RZ, RZ ;  /* 0x000000ffff0d7224 */ /* 0x000fe200078e00ff */
[----:B------:R-:W3:Y:S01]  /*6c50*/  LDCU.64 UR6, c[0x4][0x78] ;  /* 0x01000f00ff0677ac */ /* 0x000ee20008000a00 */
[----:B------:R-:W1:Y:S01]  /*6c60*/  LDC.64 R2, c[0x4][R3] ;  /* 0x0100000003027b82 */ /* 0x000e620000000a00 */
[----:B------:R-:W5:Y:S01]  /*6c70*/  LDCU.64 UR4, c[0x4][0x10] ;  /* 0x01000200ff0477ac */ /* 0x000f620008000a00 */
[----:B--2---:R-:W-:Y:S01]  /*6c80*/  MOV R5, UR9 ;  /* 0x0000000900057c02 */ /* 0x004fe20008000f00 */
[----:B------:R-:W-:Y:S01]  /*6c90*/  IMAD.U32 R4, RZ, RZ, UR8 ;  /* 0x00000008ff047e24 */ /* 0x000fe2000f8e00ff */
[----:B---3--:R-:W-:Y:S01]  /*6ca0*/  MOV R7, UR7 ;  /* 0x0000000700077c02 */ /* 0x008fe20008000f00 */
[----:B------:R-:W-:Y:S01]  /*6cb0*/  IMAD.U32 R6, RZ, RZ, UR6 ;  /* 0x00000006ff067e24 */ /* 0x000fe2000f8e00ff */
[----:B-----5:R-:W-:Y:S01]  /*6cc0*/  MOV R11, UR5 ;  /* 0x00000005000b7c02 */ /* 0x020fe20008000f00 */
[----:B------:R-:W-:Y:S02]  /*6cd0*/  IMAD.U32 R10, RZ, RZ, UR4 ;  /* 0x00000004ff0a7e24 */ /* 0x000fe4000f8e00ff */
[----:B------:R-:W-:Y:S07]  /*6ce0*/  LEPC R20, `(.L_x_107) ;  /* 0x000000001014794e */ /* 0x000fee0000000000 */
[----:B-1--4-:R-:W-:Y:S05]  /*6cf0*/  CALL.ABS.NOINC R2 ;  /* 0x0000000002007343 */ /* 0x012fea0003c00000 */
.L_x_107:
[----:B------:R-:W-:Y:S01]  /*6d00*/  ISETP.NE.AND P0, PT, R95, RZ, PT ;  /* 0x000000ff5f00720c */ /* 0x000fe20003f05270 */
[----:B------:R-:W-:Y:S05]  /*6d10*/  WARPSYNC.ALL ;  /* 0x0000000000007948 */ /* 0x000fea0003800000 */
[----:B------:R-:W-:Y:S01]  /*6d20*/  R2UR UR4, R39 ;  /* 0x00000000270472ca */ /* 0x000fe200000e0000 */
[----:B------:R-:W2:Y:S01]  /*6d30*/  S2UR UR6, SR_CgaCtaId ;  /* 0x00000000000679c3 */ /* 0x000ea20000008800 */
[-C--:B------:R-:W-:Y:S01]  /*6d40*/  F2FP.F16.E4M3.UNPACK_B R42, R72.reuse ;  /* 0x00000048ff2a723e */ /* 0x080fe200020006ff */
[----:B------:R-:W-:Y:S01]  /*6d50*/  BSSY.RECONVERGENT B0, `(.L_x_108) ;  /* 0x000009c000007945 */ /* 0x000fe20003800200 */
[----:B------:R-:W-:Y:S02]  /*6d60*/  F2FP.F16.E4M3.UNPACK_B R72, R72.H1 ;  /* 0x00000048ff48723e */ /* 0x000fe400030006ff */
[-C--:B------:R-:W-:Y:S01]  /*6d70*/  F2FP.F16.E4M3.UNPACK_B R46, R73.reuse ;  /* 0x00000049ff2e723e */ /* 0x080fe200020006ff */
[--C-:B------:R-:W-:Y:S01]  /*6d80*/  HADD2.F32 R40, -RZ, R42.reuse.H0_H0 ;  /* 0x2000002aff287230 */ /* 0x100fe20000004100 */
[----:B------:R-:W-:Y:S01]  /*6d90*/  F2FP.F16.E4M3.UNPACK_B R73, R73.H1 ;  /* 0x00000049ff49723e */ /* 0x000fe200030006ff */
[----:B------:R-:W-:Y:S01]  /*6da0*/  HADD2.F32 R42, -RZ, R42.H1_H1 ;  /* 0x3000002aff2a7230 */ /* 0x000fe20000004100 */
[-C--:B------:R-:W-:Y:S01]  /*6db0*/  F2FP.F16.E4M3.UNPACK_B R50, R74.reuse ;  /* 0x0000004aff32723e */ /* 0x080fe200020006ff */
[----:B------:R-:W-:Y:S01]  /*6dc0*/  HADD2.F32 R43, -RZ, R72.H0_H0 ;  /* 0x20000048ff2b7230 */ /* 0x000fe20000004100 */
[----:B------:R-:W-:Y:S01]  /*6dd0*/  F2FP.F16.E4M3.UNPACK_B R74, R74.H1 ;  /* 0x0000004aff4a723e */ /* 0x000fe200030006ff */
[----:B------:R-:W-:Y:S01]  /*6de0*/  LDTM.16dp32bit_t0_t15.x32 R4, tmem[UR4+0x40] ;  /* 0x00004004000479ee */ /* 0x000fe20008a80000 */
[----:B------:R-:W3:Y:S01]  /*6df0*/  LDTM.16dp32bit_t16_t31.x32 R4, tmem[UR4+0x60] ;  /* 0x00006004000479ee */ /* 0x000ee20008aa0000 */
[----:B------:R-:W-:Y:S01]  /*6e00*/  NOP ;  /* 0x0000000000007918 */ /* 0x000fe20000000000 */
[--C-:B------:R-:W-:Y:S01]  /*6e10*/  HADD2.F32 R45, -RZ, R46.reuse.H0_H0 ;  /* 0x2000002eff2d7230 */ /* 0x100fe20000004100 */
[----:B------:R-:W-:Y:S01]  /*6e20*/  R2UR UR5, R100 ;  /* 0x00000000640572ca */ /* 0x000fe200000e0000 */
[----:B------:R-:W-:Y:S01]  /*6e30*/  HADD2.F32 R46, -RZ, R46.H1_H1 ;  /* 0x3000002eff2e7230 */ /* 0x000fe20000004100 */
[----:B------:R-:W-:Y:S01]  /*6e40*/  F2FP.F16.E4M3.UNPACK_B R54, R75 ;  /* 0x0000004bff36723e */ /* 0x000fe200020006ff */
[--C-:B------:R-:W-:Y:S01]  /*6e50*/  HADD2.F32 R49, -RZ, R50.reuse.H0_H0 ;  /* 0x20000032ff317230 */ /* 0x100fe20000004100 */
[----:B----4-:R-:W-:Y:S01]  /*6e60*/  F2FP.F16.E4M3.UNPACK_B R58, R76 ;  /* 0x0000004cff3a723e */ /* 0x010fe200020006ff */
[----:B------:R-:W-:Y:S01]  /*6e70*/  HADD2.F32 R50, -RZ, R50.H1_H1 ;  /* 0x30000032ff327230 */ /* 0x000fe20000004100 */
[----:B------:R-:W-:Y:S01]  /*6e80*/  F2FP.F16.E4M3.UNPACK_B R62, R77 ;  /* 0x0000004dff3e723e */ /* 0x000fe200020006ff */
[--C-:B------:R-:W-:Y:S01]  /*6e90*/  HADD2.F32 R53, -RZ, R54.reuse.H0_H0 ;  /* 0x20000036ff357230 */ /* 0x100fe20000004100 */
[----:B------:R-:W-:Y:S01]  /*6ea0*/  F2FP.F16.E4M3.UNPACK_B R66, R78 ;  /* 0x0000004eff42723e */ /* 0x000fe200020006ff */
[----:B------:R-:W-:Y:S01]  /*6eb0*/  HADD2.F32 R54, -RZ, R54.H1_H1 ;  /* 0x30000036ff367230 */ /* 0x000fe20000004100 */
[----:B------:R-:W-:Y:S01]  /*6ec0*/  F2FP.F16.E4M3.UNPACK_B R69, R79 ;  /* 0x0000004fff45723e */ /* 0x000fe200020006ff */
[--C-:B------:R-:W-:Y:S01]  /*6ed0*/  HADD2.F32 R57, -RZ, R58.reuse.H0_H0 ;  /* 0x2000003aff397230 */ /* 0x100fe20000004100 */
[----:B------:R-:W-:Y:S01]  /*6ee0*/  F2FP.F16.E4M3.UNPACK_B R75, R75.H1 ;  /* 0x0000004bff4b723e */ /* 0x000fe200030006ff */
[----:B------:R-:W-:Y:S01]  /*6ef0*/  UIADD3 UR4, UPT, UPT, UR5, 0xa0, URZ ;  /* 0x000000a005047890 */ /* 0x000fe2000fffe0ff */
[----:B------:R-:W-:Y:S01]  /*6f00*/  HADD2.F32 R59, -RZ, R58.H1_H1 ;  /* 0x3000003aff3b7230 */ /* 0x000fe20000004100 */
[----:B------:R-:W-:Y:S01]  /*6f10*/  F2FP.F16.E4M3.UNPACK_B R76, R76.H1 ;  /* 0x0000004cff4c723e */ /* 0x000fe200030006ff */
[--C-:B------:R-:W-:Y:S01]  /*6f20*/  HADD2.F32 R61, -RZ, R62.reuse.H0_H0 ;  /* 0x2000003eff3d7230 */ /* 0x100fe20000004100 */
[----:B------:R-:W-:Y:S01]  /*6f30*/  F2FP.F16.E4M3.UNPACK_B R77, R77.H1 ;  /* 0x0000004dff4d723e */ /* 0x000fe200030006ff */
[----:B------:R-:W-:Y:S01]  /*6f40*/  HADD2.F32 R62, -RZ, R62.H1_H1 ;  /* 0x3000003eff3e7230 */ /* 0x000fe20000004100 */
[----:B------:R-:W-:Y:S01]  /*6f50*/  F2FP.F16.E4M3.UNPACK_B R78, R78.H1 ;  /* 0x0000004eff4e723e */ /* 0x000fe200030006ff */
[--C-:B------:R-:W-:Y:S01]  /*6f60*/  HADD2.F32 R65, -RZ, R66.reuse.H0_H0 ;  /* 0x20000042ff417230 */ /* 0x100fe20000004100 */
[----:B--2---:R-:W-:Y:S01]  /*6f70*/  UPRMT UR4, UR6, 0x654, UR4 ;  /* 0x0000065406047896 */ /* 0x004fe20008000004 */
        /* <DEDUP_REMOVED lines=8> */
[----:B------:R-:W-:Y:S01]  /*7000*/  SYNCS.ARRIVE.TRANS64.RED.A1T0 RZ, [UR4], RZ ;  /* 0x000000ffffff79a7 */ /* 0x000fe20008100404 */
        /* <DEDUP_REMOVED lines=15> */
[--C-:B------:R-:W-:Y:S02]  /*7100*/  HADD2.F32 R47, -RZ, R73.reuse.H0_H0 ;  /* 0x20000049ff2f7230 */ /* 0x100fe40000004100 */
[C---:B------:R-:W-:Y:S01]  /*7110*/  FMUL R10, R38.reuse, R10 ;  /* 0x0000000a260a7220 */ /* 0x040fe20000400000 */
[C---:B------:R-:W-:Y:S01]  /*7120*/  FFMA R6, R41.reuse, R43, R6 ;  /* 0x0000002b29067223 */ /* 0x040fe20000000006 */
[----:B------:R-:W-:Y:S02]  /*7130*/  HADD2.F32 R48, -RZ, R73.H1_H1 ;  /* 0x30000049ff307230 */ /* 0x000fe40000004100 */
[C---:B------:R-:W-:Y:S01]  /*7140*/  FFMA R7, R41.reuse, R44, R7 ;  /* 0x0000002c29077223 */ /* 0x040fe20000000007 */
[C---:B------:R-:W-:Y:S01]  /*7150*/  FFMA R8, R41.reuse, R45, R8 ;  /* 0x0000002d29087223 */ /* 0x040fe20000000008 */
[C---:B------:R-:W-:Y:S01]  /*7160*/  FFMA R9, R41.reuse, R46, R9 ;  /* 0x0000002e29097223 */ /* 0x040fe20000000009 */
[----:B------:R-:W-:Y:S01]  /*7170*/  FFMA R10, R41, R47, R10 ;  /* 0x0000002f290a7223 */ /* 0x000fe2000000000a */
[----:B------:R-:W-:Y:S01]  /*7180*/  HADD2.F32 R43, -RZ, R69.H0_H0 ;  /* 0x20000045ff2b7230 */ /* 0x000fe20000004100 */
[----:B-1----:R-:W-:Y:S01]  /*7190*/  F2FP.SATFINITE.E4M3.F32.PACK_AB_MERGE_C R96, R7, R6, RZ ;  /* 0x000000060760723e */ /* 0x002fe200048070ff */
[C---:B------:R-:W-:Y:S01]  /*71a0*/  FMUL R11, R38.reuse, R11 ;  /* 0x0000000b260b7220 */ /* 0x040fe20000400000 */
[--C-:B------:R-:W-:Y:S02]  /*71b0*/  HADD2.F32 R51, -RZ, R74.reuse.H0_H0 ;  /* 0x2000004aff337230 */ /* 0x100fe40000004100 */
[C---:B------:R-:W-:Y:S01]  /*71c0*/  FMUL R14, R38.reuse, R14 ;  /* 0x0000000e260e7220 */ /* 0x040fe20000400000 */
[----:B------:R-:W-:Y:S01]  /*71d0*/  HADD2.F32 R52, -RZ, R74.H1_H1 ;  /* 0x3000004aff347230 */ /* 0x000fe20000004100 */
[----:B------:R-:W-:Y:S01]  /*71e0*/  F2FP.SATFINITE.E4M3.F32.PACK_AB_MERGE_C R96, R5, R4, R96 ;  /* 0x000000040560723e */ /* 0x000fe20004807060 */
[C---:B------:R-:W-:Y:S01]  /*71f0*/  FFMA R11, R41.reuse, R48, R11 ;  /* 0x00000030290b7223 */ /* 0x040fe2000000000b */
[C---:B------:R-:W-:Y:S01]  /*7200*/  FFMA R12, R41.reuse, R49, R12 ;  /* 0x00000031290c7223 */ /* 0x040fe2000000000c */
[C---:B------:R-:W-:Y:S01]  /*7210*/  FFMA R13, R41.reuse, R50, R13 ;  /* 0x00000032290d7223 */ /* 0x040fe2000000000d */
[----:B------:R-:W-:Y:S01]  /*7220*/  FFMA R14, R41, R51, R14 ;  /* 0x00000033290e7223 */ /* 0x000fe2000000000e */
[C---:B------:R-:W-:Y:S01]  /*7230*/  FMUL R15, R38.reuse, R15 ;  /* 0x0000000f260f7220 */ /* 0x040fe20000400000 */
[----:B------:R-:W-:Y:S01]  /*7240*/  F2FP.F16.E4M3.UNPACK_B R79, R79.H1 ;  /* 0x0000004fff4f723e */ /* 0x000fe200030006ff */
[--C-:B------:R-:W-:Y:S01]  /*7250*/  HADD2.F32 R55, -RZ, R75.reuse.H0_H0 ;  /* 0x2000004bff377230 */ /* 0x100fe20000004100 */
[----:B------:R-:W-:Y:S01]  /*7260*/  F2FP.SATFINITE.E4M3.F32.PACK_AB_MERGE_C R97, R11, R10, RZ ;  /* 0x0000000a0b61723e */ /* 0x000fe200048070ff */
[C---:B------:R-:W-:Y:S01]  /*7270*/  FFMA R15, R41.reuse, R52, R15 ;  /* 0x00000034290f7223 */ /* 0x040fe2000000000f */
[C---:B------:R-:W-:Y:S01]  /*7280*/  FFMA R16, R41.reuse, R53, R16 ;  /* 0x0000003529107223 */ /* 0x040fe20000000010 */
[----:B------:R-:W-:Y:S01]  /*7290*/  FFMA R17, R41, R54, R17 ;  /* 0x0000003629117223 */ /* 0x000fe20000000011 */
[----:B------:R-:W-:Y:S01]  /*72a0*/  F2FP.SATFINITE.E4M3.F32.PACK_AB_MERGE_C R97, R9, R8, R97 ;  /* 0x000000080961723e */ /* 0x000fe20004807061 */
[----:B------:R-:W-:Y:S01]  /*72b0*/  HADD2.F32 R56, -RZ, R75.H1_H1 ;  /* 0x3000004bff387230 */ /* 0x000fe20000004100 */
[----:B------:R-:W-:Y:S01]  /*72c0*/  F2FP.SATFINITE.E4M3.F32.PACK_AB_MERGE_C R98, R15, R14, RZ ;  /* 0x0000000e0f62723e */ /* 0x000fe200048070ff */
[C---:B------:R-:W-:Y:S01]  /*72d0*/  FMUL R18, R38.reuse, R18 ;  /* 0x0000001226127220 */ /* 0x040fe20000400000 */
[C---:B------:R-:W-:Y:S01]  /*72e0*/  FMUL R19, R38.reuse, R19 ;  /* 0x0000001326137220 */ /* 0x040fe20000400000 */
[--C-:B------:R-:W-:Y:S02]  /*72f0*/  HADD2.F32 R58, -RZ, R76.reuse.H0_H0 ;  /* 0x2000004cff3a7230 */ /* 0x100fe40000004100 */
[C---:B------:R-:W-:Y:S01]  /*7300*/  FMUL R3, R38.reuse, R22 ;  /* 0x0000001626037220 */ /* 0x040fe20000400000 */
[C---:B------:R-:W-:Y:S01]  /*7310*/  FFMA R18, R41.reuse, R55, R18 ;  /* 0x0000003729127223 */ /* 0x040fe20000000012 */
[----:B------:R-:W-:Y:S02]  /*7320*/  HADD2.F32 R60, -RZ, R76.H1_H1 ;  /* 0x3000004cff3c7230 */ /* 0x000fe40000004100 */
        /* <DEDUP_REMOVED lines=42> */
[----:B------:R-:W-:Y:S03]  /*75d0*/  IADD3 R70, PT, PT, R36, 0x1, RZ ;  /* 0x0000000124467810 */ /* 0x000fe60007ffe0ff */
        /* <DEDUP_REMOVED lines=10> */
[----:B------:R-:W-:Y:S02]  /*7680*/  UIADD3 UR9, UPT, UPT, UR49, 0x40, URZ ;  /* 0x0000004031097890 */ /* 0x000fe4000fffe0ff */
[----:B------:R-:W-:Y:S01]  /*7690*/  UIADD3 UR8, UPT, UPT, UR44, 0x3200, URZ ;  /* 0x000032002c087890 */ /* 0x000fe2000fffe0ff */
[----:B------:R-:W-:Y:S01]  /*76a0*/  UMOV UR10, UR50 ;  /* 0x00000032000a7c82 */ /* 0x000fe20008000000 */
[----:B------:R-:W-:Y:S01]  /*76b0*/  UMOV UR11, UR36 ;  /* 0x00000024000b7c82 */ /* 0x000fe20008000000 */
[----:B--2---:R-:W-:Y:S04]  /*76c0*/  UIADD3 UR4, UP0, UPT, UR6, 0x680, URZ ;  /* 0x0000068006047890 */ /* 0x004fe8000ff1e0ff */
[----:B------:R-:W-:Y:S09]  /*76d0*/  UIADD3.X UR5, UPT, UPT, URZ, UR7, URZ, UP0, !UPT ;  /* 0x00000007ff057290 */ /* 0x000ff200087fe4ff */
[----:B------:R2:W-:Y:S01]  /*76e0*/  UTMASTG.3D [UR8], [UR4] ;  /* 0x00000008040073b5 */ /* 0x0005e20008010000 */
[----:B------:R0:W-:Y:S01]  /*76f0*/  UTMACMDFLUSH ;  /* 0x00000000000079b7 */ /* 0x0001e20000000000 */
[----:B--2---:R-:W-:Y:S04]  /*7700*/  DEPBAR.LE SB0, 0x1 ;  /* 0x000080400000791a */ /* 0x004fe80000000000 */
.L_x_109:
[----:B------:R-:W-:Y:S05]  /*7710*/  BSYNC.RECONVERGENT B0 ;  /* 0x0000000000007941 */ /* 0x000fea0003800200 */
.L_x_108:
[----:B------:R-:W-:Y:S01]  /*7720*/  BAR.SYNC.DEFER_BLOCKING 0x1, 0x80 ;  /* 0x0042000000007b1d */ /* 0x000fe20000010000 */
[----:B------:R-:W-:Y:S01]  /*7730*/  ISETP.NE.AND P0, PT, R87, 0x2, PT ;  /* 0x000000025700780c */ /* 0x000fe20003f05270 */
[----:B------:R-:W-:Y:S01]  /*7740*/  UISETP.NE.AND UP0, UPT, UR45, URZ, UPT ;  /* 0x000000ff2d00728c */ /* 0x000fe2000bf05270 */
[----:B------:R-:W-:Y:S01]  /*7750*/  ISETP.NE.AND P1, PT, R70, 0x4, PT ;  /* 0x000000044600780c */ /* 0x000fe20003f25270 */
[----:B------:R-:W-:Y:S01]  /*7760*/  UIADD3 UR20, UPT, UPT, UR37, UR62, URZ ;  /* 0x0000003e25147290 */ /* 0x000fe2000fffe0ff */
[----:B------:R-:W-:Y:S01]  /*7770*/  SEL R0, RZ, 0x1, P0 ;  /* 0x00000001ff007807 */ /* 0x000fe20000000000 */
[----:B------:R-:W-:Y:S01]  /*7780*/  UIADD3 UR16, UPT, UPT, UR38, UR59, URZ ;  /* 0x0000003b26107290 */ /* 0x000fe2000fffe0ff */
[----:B------:R-:W-:Y:S02]  /*7790*/  SEL R3, RZ, 0x1, P1 ;  /* 0x00000001ff037807 */ /* 0x000fe40000800000 */
[----:B------:R-:W-:Y:S02]  /*77a0*/  LOP3.LUT R91, R91, R0, RZ, 0x3c, !PT ;  /* 0x000000005b5b7212 */ /* 0x000fe400078e3cff */
[----:B------:R-:W-:Y:S02]  /*77b0*/  LOP3.LUT R92, R92, R3, RZ, 0x3c, !PT ;  /* 0x000000035c5c7212 */ /* 0x000fe400078e3cff */
[----:B------:R-:W-:Y:S02]  /*77c0*/  SEL R87, R87, RZ, P0 ;  /* 0x000000ff57577207 */ /* 0x000fe40000000000 */
[----:B------:R-:W-:Y:S01]  /*77d0*/  SEL R36, R70, RZ, P1 ;  /* 0x000000ff46247207 */ /* 0x000fe20000800000 */
[----:B------:R-:W-:Y:S01]  /*77e0*/  UMOV UR36, UR58 ;  /* 0x0000003a00247c82 */ /* 0x000fe20008000000 */
[----:B------:R-:W-:Y:S05]  /*77f0*/  BRA.U UP0, `(.L_x_110) ;  /* 0xffffffd500987547 */ /* 0x000fea000b83ffff */
[----:B------:R-:W-:Y:S05]  /*7800*/  EXIT ;  /* 0x000000000000794d */ /* 0x000fea0003800000 */
.L_x_24:
[----:B-1----:R1:W2:Y:S02]  /*7810*/  SYNCS.PHASECHK.TRANS64.TRYWAIT P0, [R0+URZ+0xd0], R3 ;  /* 0x0000d003000075a7 */ /* 0x0022a400080011ff */
[----:B--2---:R-:W-:Y:S05]  /*7820*/  @!P0 NANOSLEEP.SYNCS 0x989680 ;  /* 0x009896800000895d */ /* 0x004fea0003900000 */
[----:B------:R-:W2:Y:S02]  /*7830*/  @!P0 SYNCS.PHASECHK.TRANS64 P0, [R0+URZ+0xd0], R3 ;  /* 0x0000d003000085a7 */ /* 0x000ea400080010ff */
[----:B--2---:R-:W-:Y:S05]  /*7840*/  @!P0 BRA `(.L_x_24) ;  /* 0xfffffffc00f08947 */ /* 0x004fea000383ffff */
[----:B------:R-:W-:Y:S05]  /*7850*/  BRA `(.L_x_111) ;  /* 0xffffffa000507947 */ /* 0x000fea000383ffff */
.L_x_27:
[----:B-1----:R-:W-:-:S07]  /*7860*/  MOV R0, UR33 ;  /* 0x0000002100007c02 */ /* 0x002fce0008000f00 */
.L_x_112:
[----:B-1----:R1:W2:Y:S02]  /*7870*/  SYNCS.PHASECHK.TRANS64.TRYWAIT P0, [R0+URZ+0x18], R3 ;  /* 0x00001803000075a7 */ /* 0x0022a400080011ff */
[----:B--2---:R-:W-:Y:S05]  /*7880*/  @!P0 NANOSLEEP.SYNCS 0x989680 ;  /* 0x009896800000895d */ /* 0x004fea0003900000 */
[----:B------:R-:W2:Y:S02]  /*7890*/  @!P0 SYNCS.PHASECHK.TRANS64 P0, [R0+URZ+0x18], R3 ;  /* 0x00001803000085a7 */ /* 0x000ea400080010ff */
[----:B--2---:R-:W-:Y:S05]  /*78a0*/  @!P0 BRA `(.L_x_112) ;  /* 0xfffffffc00f08947 */ /* 0x004fea000383ffff */
[----:B------:R-:W-:Y:S05]  /*78b0*/  BRA `(.L_x_26) ;  /* 0xffffffa000947947 */ /* 0x000fea000383ffff */
.L_x_34:
[----:B-1----:R-:W-:-:S07]  /*78c0*/  MOV R0, UR17 ;  /* 0x0000001100007c02 */ /* 0x002fce0008000f00 */
.L_x_113:
[----:B-1----:R1:W2:Y:S02]  /*78d0*/  SYNCS.PHASECHK.TRANS64.TRYWAIT P0, [R0+URZ+0x18], R3 ;  /* 0x00001803000075a7 */ /* 0x0022a400080011ff */
[----:B--2---:R-:W-:Y:S05]  /*78e0*/  @!P0 NANOSLEEP.SYNCS 0x989680 ;  /* 0x009896800000895d */ /* 0x004fea0003900000 */
[----:B------:R-:W2:Y:S02]  /*78f0*/  @!P0 SYNCS.PHASECHK.TRANS64 P0, [R0+URZ+0x18], R3 ;  /* 0x00001803000085a7 */ /* 0x000ea400080010ff */
[----:B--2---:R-:W-:Y:S05]  /*7900*/  @!P0 BRA `(.L_x_113) ;  /* 0xfffffffc00f08947 */ /* 0x004fea000383ffff */
[----:B------:R-:W-:Y:S05]  /*7910*/  BRA `(.L_x_33) ;  /* 0xffffffa400547947 */ /* 0x000fea000383ffff */
.L_x_39:
[----:B-1----:R1:W2:Y:S02]  /*7920*/  SYNCS.PHASECHK.TRANS64.TRYWAIT P0, [R3+URZ+0x60], R0 ;  /* 0x00006000030075a7 */ /* 0x0022a400080011ff */
[----:B--2---:R-:W-:Y:S05]  /*7930*/  @!P0 NANOSLEEP.SYNCS 0x989680 ;  /* 0x009896800000895d */ /* 0x004fea0003900000 */
[----:B------:R-:W2:Y:S02]  /*7940*/  @!P0 SYNCS.PHASECHK.TRANS64 P0, [R3+URZ+0x60], R0 ;  /* 0x00006000030085a7 */ /* 0x000ea400080010ff */
[----:B--2---:R-:W-:Y:S05]  /*7950*/  @!P0 BRA `(.L_x_39) ;  /* 0xfffffffc00f08947 */ /* 0x004fea000383ffff */
[----:B------:R-:W-:Y:S05]  /*7960*/  BRA `(.L_x_114) ;  /* 0xffffffa400f47947 */ /* 0x000fea000383ffff */
.L_x_43:
[----:B-1----:R-:W-:-:S07]  /*7970*/  MOV R0, UR4 ;  /* 0x0000000400007c02 */ /* 0x002fce0008000f00 */
.L_x_115:
[----:B-1----:R1:W2:Y:S02]  /*7980*/  SYNCS.PHASECHK.TRANS64.TRYWAIT P0, [R0+URZ], R3 ;  /* 0x00000003000075a7 */ /* 0x0022a400080011ff */
[----:B--2---:R-:W-:Y:S05]  /*7990*/  @!P0 NANOSLEEP.SYNCS 0x989680 ;  /* 0x009896800000895d */ /* 0x004fea0003900000 */
[----:B------:R-:W2:Y:S02]  /*79a0*/  @!P0 SYNCS.PHASECHK.TRANS64 P0, [R0+URZ], R3 ;  /* 0x00000003000085a7 */ /* 0x000ea400080010ff */
[----:B--2---:R-:W-:Y:S05]  /*79b0*/  @!P0 BRA `(.L_x_115) ;  /* 0xfffffffc00f08947 */ /* 0x004fea000383ffff */
[----:B------:R-:W-:Y:S05]  /*79c0*/  BRA `(.L_x_116) ;  /* 0xffffffac00987947 */ /* 0x000fea000383ffff */
.L_x_44:
[----:B------:R-:W-:-:S07]  /*79d0*/  MOV R0, UR5 ;  /* 0x0000000500007c02 */ /* 0x000fce0008000f00 */
.L_x_117:
[----:B-1----:R1:W2:Y:S02]  /*79e0*/  SYNCS.PHASECHK.TRANS64.TRYWAIT P0, [R0+URZ], R3 ;  /* 0x00000003000075a7 */ /* 0x0022a400080011ff */
[----:B--2---:R-:W-:Y:S05]  /*79f0*/  @!P0 NANOSLEEP.SYNCS 0x989680 ;  /* 0x009896800000895d */ /* 0x004fea0003900000 */
[----:B------:R-:W2:Y:S02]  /*7a00*/  @!P0 SYNCS.PHASECHK.TRANS64 P0, [R0+URZ], R3 ;  /* 0x00000003000085a7 */ /* 0x000ea400080010ff */
[----:B--2---:R-:W-:Y:S05]  /*7a10*/  @!P0 BRA `(.L_x_117) ;  /* 0xfffffffc00f08947 */ /* 0x004fea000383ffff */
[----:B------:R-:W-:Y:S05]  /*7a20*/  BRA `(.L_x_118) ;  /* 0xffffffac00a47947 */ /* 0x000fea000383ffff */
.L_x_47:
[----:B--2---:R2:W3:Y:S02]  /*7a30*/  SYNCS.PHASECHK.TRANS64.TRYWAIT P0, [R2+URZ+0xc0], R5 ;  /* 0x0000c005020075a7 */ /* 0x0044e400080011ff */
[----:B---3--:R-:W-:Y:S05]  /*7a40*/  @!P0 NANOSLEEP.SYNCS 0x989680 ;  /* 0x009896800000895d */ /* 0x008fea0003900000 */
[----:B------:R-:W3:Y:S02]  /*7a50*/  @!P0 SYNCS.PHASECHK.TRANS64 P0, [R2+URZ+0xc0], R5 ;  /* 0x0000c005020085a7 */ /* 0x000ee400080010ff */
[----:B---3--:R-:W-:Y:S05]  /*7a60*/  @!P0 BRA `(.L_x_47) ;  /* 0xfffffffc00f08947 */ /* 0x008fea000383ffff */
[----:B------:R-:W-:Y:S05]  /*7a70*/  BRA `(.L_x_119) ;  /* 0xffffffb000087947 */ /* 0x000fea000383ffff */
.L_x_48:
[----:B------:R-:W-:-:S07]  /*7a80*/  MOV R2, UR4 ;  /* 0x0000000400027c02 */ /* 0x000fce0008000f00 */
.L_x_120:
[----:B--2---:R2:W3:Y:S02]  /*7a90*/  SYNCS.PHASECHK.TRANS64.TRYWAIT P0, [R2+URZ+0x70], R5 ;  /* 0x00007005020075a7 */ /* 0x0044e400080011ff */
[----:B---3--:R-:W-:Y:S05]  /*7aa0*/  @!P0 NANOSLEEP.SYNCS 0x989680 ;  /* 0x009896800000895d */ /* 0x008fea0003900000 */
[----:B------:R-:W3:Y:S02]  /*7ab0*/  @!P0 SYNCS.PHASECHK.TRANS64 P0, [R2+URZ+0x70], R5 ;  /* 0x00007005020085a7 */ /* 0x000ee400080010ff */
[----:B---3--:R-:W-:Y:S05]  /*7ac0*/  @!P0 BRA `(.L_x_120) ;  /* 0xfffffffc00f08947 */ /* 0x008fea000383ffff */
[----:B------:R-:W-:Y:S05]  /*7ad0*/  BRA `(.L_x_121) ;  /* 0xffffffb000187947 */ /* 0x000fea000383ffff */
.L_x_49:
[----:B--2---:R2:W3:Y:S02]  /*7ae0*/  SYNCS.PHASECHK.TRANS64.TRYWAIT P1, [R2+URZ+0x60], R5 ;  /* 0x00006005020075a7 */ /* 0x0044e400080211ff */
[----:B---3--:R-:W-:Y:S05]  /*7af0*/  @!P1 NANOSLEEP.SYNCS 0x989680 ;  /* 0x009896800000995d */ /* 0x008fea0003900000 */
[----:B------:R-:W3:Y:S02]  /*7b00*/  @!P1 SYNCS.PHASECHK.TRANS64 P1, [R2+URZ+0x60], R5 ;  /* 0x00006005020095a7 */ /* 0x000ee400080210ff */
[----:B---3--:R-:W-:Y:S05]  /*7b10*/  @!P1 BRA `(.L_x_49) ;  /* 0xfffffffc00f09947 */ /* 0x008fea000383ffff */
[----:B------:R-:W-:Y:S05]  /*7b20*/  BRA `(.L_x_122) ;  /* 0xffffffb000487947 */ /* 0x000fea000383ffff */
.L_x_52:
[----:B------:R-:W-:-:S07]  /*7b30*/  MOV R0, UR4 ;  /* 0x0000000400007c02 */ /* 0x000fce0008000f00 */
.L_x_123:
[----:B--2---:R2:W3:Y:S02]  /*7b40*/  SYNCS.PHASECHK.TRANS64.TRYWAIT P0, [R0+URZ+0x70], R3 ;  /* 0x00007003000075a7 */ /* 0x0044e400080011ff */
[----:B---3--:R-:W-:Y:S05]  /*7b50*/  @!P0 NANOSLEEP.SYNCS 0x989680 ;  /* 0x009896800000895d */ /* 0x008fea0003900000 */
[----:B------:R-:W3:Y:S02]  /*7b60*/  @!P0 SYNCS.PHASECHK.TRANS64 P0, [R0+URZ+0x70], R3 ;  /* 0x00007003000085a7 */ /* 0x000ee400080010ff */
[----:B---3--:R-:W-:Y:S05]  /*7b70*/  @!P0 BRA `(.L_x_123) ;  /* 0xfffffffc00f08947 */ /* 0x008fea000383ffff */
[----:B------:R-:W-:Y:S05]  /*7b80*/  BRA `(.L_x_51) ;  /* 0xffffffb0009c7947 */ /* 0x000fea000383ffff */
.L_x_59:
[----:B-1----:R1:W2:Y:S02]  /*7b90*/  SYNCS.PHASECHK.TRANS64.TRYWAIT P1, [R0+URZ+0x60], R5 ;  /* 0x00006005000075a7 */ /* 0x0022a400080211ff */
[----:B--2---:R-:W-:Y:S05]  /*7ba0*/  @!P1 NANOSLEEP.SYNCS 0x989680 ;  /* 0x009896800000995d */ /* 0x004fea0003900000 */
[----:B------:R-:W2:Y:S02]  /*7bb0*/  @!P1 SYNCS.PHASECHK.TRANS64 P1, [R0+URZ+0x60], R5 ;  /* 0x00006005000095a7 */ /* 0x000ea400080210ff */
[----:B--2---:R-:W-:Y:S05]  /*7bc0*/  @!P1 BRA `(.L_x_59) ;  /* 0xfffffffc00f09947 */ /* 0x004fea000383ffff */
[----:B------:R-:W-:Y:S05]  /*7bd0*/  BRA `(.L_x_124) ;  /* 0xffffffb800047947 */ /* 0x000fea000383ffff */
.L_x_60:
[----:B------:R-:W-:-:S07]  /*7be0*/  MOV R3, UR23 ;  /* 0x0000001700037c02 */ /* 0x000fce0008000f00 */
.L_x_125:
[----:B-1----:R1:W2:Y:S02]  /*7bf0*/  SYNCS.PHASECHK.TRANS64.TRYWAIT P0, [R3+URZ+0xa0], R0 ;  /* 0x0000a000030075a7 */ /* 0x0022a400080011ff */
[----:B--2---:R-:W-:Y:S05]  /*7c00*/  @!P0 NANOSLEEP.SYNCS 0x989680 ;  /* 0x009896800000895d */ /* 0x004fea0003900000 */
[----:B------:R-:W2:Y:S02]  /*7c10*/  @!P0 SYNCS.PHASECHK.TRANS64 P0, [R3+URZ+0xa0], R0 ;  /* 0x0000a000030085a7 */ /* 0x000ea400080010ff */
[----:B--2---:R-:W-:Y:S05]  /*7c20*/  @!P0 BRA `(.L_x_125) ;  /* 0xfffffffc00f08947 */ /* 0x004fea000383ffff */
[----:B------:R-:W-:Y:S05]  /*7c30*/  BRA `(.L_x_126) ;  /* 0xffffffb800547947 */ /* 0x000fea000383ffff */
.L_x_63:
[----:B------:R-:W-:Y:S07]  /*7c40*/  MOV R0, UR5 ;  /* 0x0000000500007c02 */ /* 0x000fee0008000f00 */
.L_x_127:
[----:B-1----:R1:W2:Y:S02]  /*7c50*/  SYNCS.PHASECHK.TRANS64.TRYWAIT P0, [R0+URZ], R3 ;  /* 0x00000003000075a7 */ /* 0x0022a400080011ff */
[----:B--2---:R-:W-:Y:S05]  /*7c60*/  @!P0 NANOSLEEP.SYNCS 0x989680 ;  /* 0x009896800000895d */ /* 0x004fea0003900000 */
[----:B------:R-:W2:Y:S02]  /*7c70*/  @!P0 SYNCS.PHASECHK.TRANS64 P0, [R0+URZ], R3 ;  /* 0x00000003000085a7 */ /* 0x000ea400080010ff */
[----:B--2---:R-:W-:Y:S05]  /*7c80*/  @!P0 BRA `(.L_x_127) ;  /* 0xfffffffc00f08947 */ /* 0x004fea000383ffff */
[----:B------:R-:W-:Y:S05]  /*7c90*/  BRA `(.L_x_62) ;  /* 0xffffffb800707947 */ /* 0x000fea000383ffff */
.L_x_66:
[----:B------:R-:W-:-:S07]  /*7ca0*/  MOV R0, UR4 ;  /* 0x0000000400007c02 */ /* 0x000fce0008000f00 */
.L_x_128:
[----:B--2---:R2:W4:Y:S02]  /*7cb0*/  SYNCS.PHASECHK.TRANS64.TRYWAIT P0, [R0+URZ], R3 ;  /* 0x00000003000075a7 */ /* 0x00452400080011ff */
[----:B----4-:R-:W-:Y:S05]  /*7cc0*/  @!P0 NANOSLEEP.SYNCS 0x989680 ;  /* 0x009896800000895d */ /* 0x010fea0003900000 */
[----:B------:R-:W4:Y:S02]  /*7cd0*/  @!P0 SYNCS.PHASECHK.TRANS64 P0, [R0+URZ], R3 ;  /* 0x00000003000085a7 */ /* 0x000f2400080010ff */
[----:B----4-:R-:W-:Y:S05]  /*7ce0*/  @!P0 BRA `(.L_x_128) ;  /* 0xfffffffc00f08947 */ /* 0x010fea000383ffff */
[----:B------:R-:W-:Y:S05]  /*7cf0*/  BRA `(.L_x_129) ;  /* 0xffffffbc00247947 */ /* 0x000fea000383ffff */
.L_x_67:
[----:B------:R-:W-:-:S07]  /*7d00*/  MOV R0, UR5 ;  /* 0x0000000500007c02 */ /* 0x000fce0008000f00 */
.L_x_130:
[----:B-1----:R1:W2:Y:S02]  /*7d10*/  SYNCS.PHASECHK.TRANS64.TRYWAIT P0, [R0+URZ], R3 ;  /* 0x00000003000075a7 */ /* 0x0022a400080011ff */
[----:B--2---:R-:W-:Y:S05]  /*7d20*/  @!P0 NANOSLEEP.SYNCS 0x989680 ;  /* 0x009896800000895d */ /* 0x004fea0003900000 */
[----:B------:R-:W2:Y:S02]  /*7d30*/  @!P0 SYNCS.PHASECHK.TRANS64 P0, [R0+URZ], R3 ;  /* 0x00000003000085a7 */ /* 0x000ea400080010ff */
[----:B--2---:R-:W-:Y:S05]  /*7d40*/  @!P0 BRA `(.L_x_130) ;  /* 0xfffffffc00f08947 */ /* 0x004fea000383ffff */
[----:B------:R-:W-:Y:S05]  /*7d50*/  BRA `(.L_x_131) ;  /* 0xffffffbc00307947 */ /* 0x000fea000383ffff */
.L_x_68:
[----:B------:R-:W-:-:S07]  /*7d60*/  MOV R0, UR5 ;  /* 0x0000000500007c02 */ /* 0x000fce0008000f00 */
.L_x_132:
[----:B-1----:R1:W2:Y:S02]  /*7d70*/  SYNCS.PHASECHK.TRANS64.TRYWAIT P0, [R0+URZ], R3 ;  /* 0x00000003000075a7 */ /* 0x0022a400080011ff */
[----:B--2---:R-:W-:Y:S05]  /*7d80*/  @!P0 NANOSLEEP.SYNCS 0x989680 ;  /* 0x009896800000895d */ /* 0x004fea0003900000 */
[----:B------:R-:W2:Y:S02]  /*7d90*/  @!P0 SYNCS.PHASECHK.TRANS64 P0, [R0+URZ], R3 ;  /* 0x00000003000085a7 */ /* 0x000ea400080010ff */
[----:B--2---:R-:W-:Y:S05]  /*7da0*/  @!P0 BRA `(.L_x_132) ;  /* 0xfffffffc00f08947 */ /* 0x004fea000383ffff */
[----:B------:R-:W-:Y:S05]  /*7db0*/  BRA `(.L_x_133) ;  /* 0xffffffbc003c7947 */ /* 0x000fea000383ffff */
.L_x_69:
[----:B------:R-:W-:-:S07]  /*7dc0*/  MOV R0, UR4 ;  /* 0x0000000400007c02 */ /* 0x000fce0008000f00 */
.L_x_134:
[----:B-1----:R1:W2:Y:S02]  /*7dd0*/  SYNCS.PHASECHK.TRANS64.TRYWAIT P0, [R0+URZ], R3 ;  /* 0x00000003000075a7 */ /* 0x0022a400080011ff */
[----:B--2---:R-:W-:Y:S05]  /*7de0*/  @!P0 NANOSLEEP.SYNCS 0x989680 ;  /* 0x009896800000895d */ /* 0x004fea0003900000 */
[----:B------:R-:W2:Y:S02]  /*7df0*/  @!P0 SYNCS.PHASECHK.TRANS64 P0, [R0+URZ], R3 ;  /* 0x00000003000085a7 */ /* 0x000ea400080010ff */
[----:B--2---:R-:W-:Y:S05]  /*7e00*/  @!P0 BRA `(.L_x_134) ;  /* 0xfffffffc00f08947 */ /* 0x004fea000383ffff */
[----:B------:R-:W-:Y:S05]  /*7e10*/  BRA `(.L_x_135) ;  /* 0xffffffbc00487947 */ /* 0x000fea000383ffff */
.L_x_74:
[----:B--2---:R2:W3:Y:S02]  /*7e20*/  SYNCS.PHASECHK.TRANS64.TRYWAIT P0, [R12+URZ+0x60], R9 ;  /* 0x000060090c0075a7 */ /* 0x0044e400080011ff */
[----:B---3--:R-:W-:Y:S05]  /*7e30*/  @!P0 NANOSLEEP.SYNCS 0x989680 ;  /* 0x009896800000895d */ /* 0x008fea0003900000 */
[----:B------:R-:W3:Y:S02]  /*7e40*/  @!P0 SYNCS.PHASECHK.TRANS64 P0, [R12+URZ+0x60], R9 ;  /* 0x000060090c0085a7 */ /* 0x000ee400080010ff */
[----:B---3--:R-:W-:Y:S05]  /*7e50*/  @!P0 BRA `(.L_x_74) ;  /* 0xfffffffc00f08947 */ /* 0x008fea000383ffff */
[----:B------:R-:W-:Y:S05]  /*7e60*/  BRA `(.L_x_136) ;  /* 0xffffffc000687947 */ /* 0x000fea000383ffff */
.L_x_77:
[----:B------:R-:W-:Y:S07]  /*7e70*/  MOV R0, UR21 ;  /* 0x0000001500007c02 */ /* 0x000fee0008000f00 */
.L_x_137:
[----:B--2---:R2:W3:Y:S02]  /*7e80*/  SYNCS.PHASECHK.TRANS64.TRYWAIT P2, [R0+URZ+0x58], R11 ;  /* 0x0000580b000075a7 */ /* 0x0044e400080411ff */
[----:B---3--:R-:W-:Y:S05]  /*7e90*/  @!P2 NANOSLEEP.SYNCS 0x989680 ;  /* 0x009896800000a95d */ /* 0x008fea0003900000 */
[----:B------:R-:W3:Y:S02]  /*7ea0*/  @!P2 SYNCS.PHASECHK.TRANS64 P2, [R0+URZ+0x58], R11 ;  /* 0x0000580b0000a5a7 */ /* 0x000ee400080410ff */
[----:B---3--:R-:W-:Y:S05]  /*7eb0*/  @!P2 BRA `(.L_x_137) ;  /* 0xfffffffc00f0a947 */ /* 0x008fea000383ffff */
[----:B------:R-:W-:Y:S05]  /*7ec0*/  BRA `(.L_x_76) ;  /* 0xffffffc400d07947 */ /* 0x000fea000383ffff */
.L_x_80:
[----:B--2---:R-:W-:Y:S07]  /*7ed0*/  MOV R0, UR21 ;  /* 0x0000001500007c02 */ /* 0x004fee0008000f00 */
.L_x_138:
[----:B--2---:R2:W3:Y:S02]  /*7ee0*/  SYNCS.PHASECHK.TRANS64.TRYWAIT P0, [R0+URZ+0x40], R9 ;  /* 0x00004009000075a7 */ /* 0x0044e400080011ff */
[----:B---3--:R-:W-:Y:S05]  /*7ef0*/  @!P0 NANOSLEEP.SYNCS 0x989680 ;  /* 0x009896800000895d */ /* 0x008fea0003900000 */
[----:B------:R-:W3:Y:S02]  /*7f00*/  @!P0 SYNCS.PHASECHK.TRANS64 P0, [R0+URZ+0x40], R9 ;  /* 0x00004009000085a7 */ /* 0x000ee400080010ff */
[----:B---3--:R-:W-:Y:S05]  /*7f10*/  @!P0 BRA `(.L_x_138) ;  /* 0xfffffffc00f08947 */ /* 0x008fea000383ffff */
[----:B------:R-:W-:Y:S05]  /*7f20*/  BRA `(.L_x_139) ;  /* 0xffffffc8002c7947 */ /* 0x000fea000383ffff */
.L_x_81:
[----:B------:R-:W-:Y:S07]  /*7f30*/  MOV R0, UR21 ;  /* 0x0000001500007c02 */ /* 0x000fee0008000f00 */
.L_x_140:
[----:B--2---:R2:W3:Y:S02]  /*7f40*/  SYNCS.PHASECHK.TRANS64.TRYWAIT P0, [R0+URZ+0x48], R9 ;  /* 0x00004809000075a7 */ /* 0x0044e400080011ff */
[----:B---3--:R-:W-:Y:S05]  /*7f50*/  @!P0 NANOSLEEP.SYNCS 0x989680 ;  /* 0x009896800000895d */ /* 0x008fea0003900000 */
[----:B------:R-:W3:Y:S02]  /*7f60*/  @!P0 SYNCS.PHASECHK.TRANS64 P0, [R0+URZ+0x48], R9 ;  /* 0x00004809000085a7 */ /* 0x000ee400080010ff */
[----:B---3--:R-:W-:Y:S05]  /*7f70*/  @!P0 BRA `(.L_x_140) ;  /* 0xfffffffc00f08947 */ /* 0x008fea000383ffff */
[----:B------:R-:W-:Y:S05]  /*7f80*/  BRA `(.L_x_141) ;  /* 0xffffffc800647947 */ /* 0x000fea000383ffff */
.L_x_83:
[----:B------:R-:W-:-:S07]  /*7f90*/  MOV R0, UR21 ;  /* 0x0000001500007c02 */ /* 0x000fce0008000f00 */
.L_x_142:
[----:B---3--:R3:W4:Y:S02]  /*7fa0*/  SYNCS.PHASECHK.TRANS64.TRYWAIT P0, [R0+URZ+0x40], R3 ;  /* 0x00004003000075a7 */ /* 0x00872400080011ff */
[----:B----4-:R-:W-:Y:S05]  /*7fb0*/  @!P0 NANOSLEEP.SYNCS 0x989680 ;  /* 0x009896800000895d */ /* 0x010fea0003900000 */
[----:B------:R-:W4:Y:S02]  /*7fc0*/  @!P0 SYNCS.PHASECHK.TRANS64 P0, [R0+URZ+0x40], R3 ;  /* 0x00004003000085a7 */ /* 0x000f2400080010ff */
[----:B----4-:R-:W-:Y:S05]  /*7fd0*/  @!P0 BRA `(.L_x_142) ;  /* 0xfffffffc00f08947 */ /* 0x010fea000383ffff */
[----:B------:R-:W-:Y:S05]  /*7fe0*/  BRA `(.L_x_143) ;  /* 0xffffffc800d47947 */ /* 0x000fea000383ffff */
.L_x_85:
[----:B-1----:R1:W2:Y:S02]  /*7ff0*/  SYNCS.PHASECHK.TRANS64.TRYWAIT P0, [R3+URZ+0x60], R0 ;  /* 0x00006000030075a7 */ /* 0x0022a400080011ff */
[----:B--2---:R-:W-:Y:S05]  /*8000*/  @!P0 NANOSLEEP.SYNCS 0x989680 ;  /* 0x009896800000895d */ /* 0x004fea0003900000 */
[----:B------:R-:W2:Y:S02]  /*8010*/  @!P0 SYNCS.PHASECHK.TRANS64 P0, [R3+URZ+0x60], R0 ;  /* 0x00006000030085a7 */ /* 0x000ea400080010ff */
[----:B--2---:R-:W-:Y:S05]  /*8020*/  @!P0 BRA `(.L_x_85) ;  /* 0xfffffffc00f08947 */ /* 0x004fea000383ffff */
[----:B------:R-:W-:Y:S05]  /*8030*/  BRA `(.L_x_144) ;  /* 0xffffffcc009c7947 */ /* 0x000fea000383ffff */
.L_x_96:
[----:B--2---:R2:W1:Y:S02]  /*8040*/  SYNCS.PHASECHK.TRANS64.TRYWAIT P1, [R2+URZ+0x30], R5 ;  /* 0x00003005020075a7 */ /* 0x00446400080211ff */
[----:B-1----:R-:W-:Y:S05]  /*8050*/  @!P1 NANOSLEEP.SYNCS 0x989680 ;  /* 0x009896800000995d */ /* 0x002fea0003900000 */
[----:B------:R-:W1:Y:S02]  /*8060*/  @!P1 SYNCS.PHASECHK.TRANS64 P1, [R2+URZ+0x30], R5 ;  /* 0x00003005020095a7 */ /* 0x000e6400080210ff */
[----:B-1----:R-:W-:Y:S05]  /*8070*/  @!P1 BRA `(.L_x_96) ;  /* 0xfffffffc00f09947 */ /* 0x002fea000383ffff */
[----:B------:R-:W-:Y:S05]  /*8080*/  BRA `(.L_x_95) ;  /* 0xffffffdc00107947 */ /* 0x000fea000383ffff */
.L_x_98:
[----:B--2---:R2:W4:Y:S02]  /*8090*/  SYNCS.PHASECHK.TRANS64.TRYWAIT P0, [R100+URZ+0x80], R3 ;  /* 0x00008003640075a7 */ /* 0x00452400080011ff */
[----:B----4-:R-:W-:Y:S05]  /*80a0*/  @!P0 NANOSLEEP.SYNCS 0x989680 ;  /* 0x009896800000895d */ /* 0x010fea0003900000 */
[----:B------:R-:W4:Y:S02]  /*80b0*/  @!P0 SYNCS.PHASECHK.TRANS64 P0, [R100+URZ+0x80], R3 ;  /* 0x00008003640085a7 */ /* 0x000f2400080010ff */
[----:B----4-:R-:W-:Y:S05]  /*80c0*/  @!P0 BRA `(.L_x_98) ;  /* 0xfffffffc00f08947 */ /* 0x010fea000383ffff */
[----:B------:R-:W-:Y:S05]  /*80d0*/  BRA `(.L_x_97) ;  /* 0xffffffdc00607947 */ /* 0x000fea000383ffff */
.L_x_106:
[----:B---3--:R3:W4:Y:S02]  /*80e0*/  SYNCS.PHASECHK.TRANS64.TRYWAIT P0, [R109+URZ+0x30], R4 ;  /* 0x000030046d0075a7 */ /* 0x00872400080011ff */
[----:B----4-:R-:W-:Y:S05]  /*80f0*/  @!P0 NANOSLEEP.SYNCS 0x989680 ;  /* 0x009896800000895d */ /* 0x010fea0003900000 */
[----:B------:R-:W4:Y:S02]  /*8100*/  @!P0 SYNCS.PHASECHK.TRANS64 P0, [R109+URZ+0x30], R4 ;  /* 0x000030046d0085a7 */ /* 0x000f2400080010ff */
[----:B----4-:R-:W-:Y:S05]  /*8110*/  @!P0 BRA `(.L_x_106) ;  /* 0xfffffffc00f08947 */ /* 0x010fea000383ffff */
[----:B------:R-:W-:Y:S05]  /*8120*/  BRA `(.L_x_105) ;  /* 0xffffffe800547947 */ /* 0x000fea000383ffff */
        .weak           $__internal_0_$__cuda_sm10x_tcgen05_guardrail_trap_col_being_dealloced_not_returned_by_alloc
        .type           $__internal_0_$__cuda_sm10x_tcgen05_guardrail_trap_col_being_dealloced_not_returned_by_alloc,@function
        .size           $__internal_0_$__cuda_sm10x_tcgen05_guardrail_trap_col_being_dealloced_not_returned_by_alloc,($__internal_1_$__cuda_sm10x_tcgen05_guardrail_trap_phase_invalid_during_alloc - $__internal_0_$__cuda_sm10x_tcgen05_guardrail_trap_col_being_dealloced_not_returned_by_alloc)
$__internal_0_$__cuda_sm10x_tcgen05_guardrail_trap_col_being_dealloced_not_returned_by_alloc:
[----:B------:R-:W-:Y:S05]  /*8130*/  BPT.TRAP 0x1 ;  /* 0x000000040000795c */ /* 0x000fea0000300000 */
[----:B------:R-:W-:-:S04]  /*8140*/  HFMA2 R3, -RZ, RZ, 0, 0 ;  /* 0x00000000ff037431 */ /* 0x000fc800000001ff */
[----:B------:R-:W-:Y:S05]  /*8150*/  RET.REL.NODEC R2 `(_ZN7cutlass13device_kernelINS_4gemm6kernel13GemmUniversalIN4cute5tupleIJiiiiEEENS1_10collective13CollectiveMmaINS1_35MainloopSm100TmaUmmaWarpSpecializedILi3ELi2ELi4ENS5_IJNS4_1CILi2EEESB_NSA_ILi1EEEEEEEENS5_IJNSA_ILi64EEENSA_ILi128EEESF_EEENS_12float_e4m3_tENS5_IJlSC_lEEESI_SJ_NS4_8TiledMMAINS4_8MMA_AtomIJNS4_10MMA_TraitsINS4_19SM100_MMA_F8F6F4_SSEJSI_SI_fSF_SG_NS4_17integral_constantINS4_4UMMA5MajorELSQ_0EEESR_NSO_INSP_7ScaleInELSS_0EEEST_EEEEEENS4_6LayoutINS5_IJSC_SC_SC_EEENS5_IJNSA_ILi0EEESY_SY_EEEEENS5_IJNS4_10UnderscoreES11_S11_EEEEENS4_23SM90_TMA_LOAD_MULTICASTENS4_14ComposedLayoutINS4_7SwizzleILi2ELi4ELi3EEENS4_18smem_ptr_flag_bitsILi8EEENSW_INS5_IJNSA_ILi8EEESF_EEENS5_IJSF_SC_EEEEEEEvNS4_8identityES14_S1E_vS1F_EENS_8epilogue10collective18CollectiveEpilogueINS1H_23Sm100TmaWarpSpecializedILi2ELi2ELi32ELb0ELb0EEEJSH_NS5_IJNSW_ISF_SC_EES1M_EEESI_SJ_SI_SJ_NS1H_6fusion15FusionCallbacksIS1L_NS1O_17LinearCombinationISI_fSI_fLNS_15FloatRoundStyleE2EEESH_S1N_JEEENS4_5SM1004TMEM4LOAD26SM100_TMEM_LOAD_16dp32b32xENS4_13SM90_TMA_LOADES1E_NS4_39AutoVectorizingCopyWithAssumedAlignmentILi128EEENS4_14SM90_TMA_STOREES1E_S20_S20_EEEvvEEEEvNT_6ParamsE) ;  /* 0xffffff7c02a87950 */ /* 0x000fea0003c3ffff */
        .weak           $__internal_1_$__cuda_sm10x_tcgen05_guardrail_trap_phase_invalid_during_alloc
        .type           $__internal_1_$__cuda_sm10x_tcgen05_guardrail_trap_phase_invalid_during_alloc,@function
        .size           $__internal_1_$__cuda_sm10x_tcgen05_guardrail_trap_phase_invalid_during_alloc,($__internal_2_$__cuda_sm10x_tcgen05_guardrail_trap_unallocated_columns_being_dealloced - $__internal_1_$__cuda_sm10x_tcgen05_guardrail_trap_phase_invalid_during_alloc)
$__internal_1_$__cuda_sm10x_tcgen05_guardrail_trap_phase_invalid_during_alloc:
[----:B------:R-:W-:Y:S05]  /*8160*/  BPT.TRAP 0x1 ;  /* 0x000000040000795c */ /* 0x000fea0000300000 */
[----:B------:R-:W-:-:S04]  /*8170*/  MOV R5, 0x0 ;  /* 0x0000000000057802 */ /* 0x000fc80000000f00 */
[----:B------:R-:W-:Y:S05]  /*8180*/  RET.REL.NODEC R4 `(_ZN7cutlass13device_kernelINS_4gemm6kernel13GemmUniversalIN4cute5tupleIJiiiiEEENS1_10collective13CollectiveMmaINS1_35MainloopSm100TmaUmmaWarpSpecializedILi3ELi2ELi4ENS5_IJNS4_1CILi2EEESB_NSA_ILi1EEEEEEEENS5_IJNSA_ILi64EEENSA_ILi128EEESF_EEENS_12float_e4m3_tENS5_IJlSC_lEEESI_SJ_NS4_8TiledMMAINS4_8MMA_AtomIJNS4_10MMA_TraitsINS4_19SM100_MMA_F8F6F4_SSEJSI_SI_fSF_SG_NS4_17integral_constantINS4_4UMMA5MajorELSQ_0EEESR_NSO_INSP_7ScaleInELSS_0EEEST_EEEEEENS4_6LayoutINS5_IJSC_SC_SC_EEENS5_IJNSA_ILi0EEESY_SY_EEEEENS5_IJNS4_10UnderscoreES11_S11_EEEEENS4_23SM90_TMA_LOAD_MULTICASTENS4_14ComposedLayoutINS4_7SwizzleILi2ELi4ELi3EEENS4_18smem_ptr_flag_bitsILi8EEENSW_INS5_IJNSA_ILi8EEESF_EEENS5_IJSF_SC_EEEEEEEvNS4_8identityES14_S1E_vS1F_EENS_8epilogue10collective18CollectiveEpilogueINS1H_23Sm100TmaWarpSpecializedILi2ELi2ELi32ELb0ELb0EEEJSH_NS5_IJNSW_ISF_SC_EES1M_EEESI_SJ_SI_SJ_NS1H_6fusion15FusionCallbacksIS1L_NS1O_17LinearCombinationISI_fSI_fLNS_15FloatRoundStyleE2EEESH_S1N_JEEENS4_5SM1004TMEM4LOAD26SM100_TMEM_LOAD_16dp32b32xENS4_13SM90_TMA_LOADES1E_NS4_39AutoVectorizingCopyWithAssumedAlignmentILi128EEENS4_14SM90_TMA_STOREES1E_S20_S20_EEEvvEEEEvNT_6ParamsE) ;  /* 0xffffff7c049c7950 */ /* 0x000fea0003c3ffff */
        .weak           $__internal_2_$__cuda_sm10x_tcgen05_guardrail_trap_unallocated_columns_being_dealloced
        .type           $__internal_2_$__cuda_sm10x_tcgen05_guardrail_trap_unallocated_columns_being_dealloced,@function
        .size           $__internal_2_$__cuda_sm10x_tcgen05_guardrail_trap_unallocated_columns_being_dealloced,(.L_x_146 - $__internal_2_$__cuda_sm10x_tcgen05_guardrail_trap_unallocated_columns_being_dealloced)
$__internal_2_$__cuda_sm10x_tcgen05_guardrail_trap_unallocated_columns_being_dealloced:
[----:B------:R-:W-:Y:S05]  /*8190*/  BPT.TRAP 0x1 ;  /* 0x000000040000795c */ /* 0x000fea0000300000 */
[----:B------:R-:W-:-:S04]  /*81a0*/  HFMA2 R3, -RZ, RZ, 0, 0 ;  /* 0x00000000ff037431 */ /* 0x000fc800000001ff */
[----:B------:R-:W-:Y:S05]  /*81b0*/  RET.REL.NODEC R2 `(_ZN7cutlass13device_kernelINS_4gemm6kernel13GemmUniversalIN4cute5tupleIJiiiiEEENS1_10collective13CollectiveMmaINS1_35MainloopSm100TmaUmmaWarpSpecializedILi3ELi2ELi4ENS5_IJNS4_1CILi2EEESB_NSA_ILi1EEEEEEEENS5_IJNSA_ILi64EEENSA_ILi128EEESF_EEENS_12float_e4m3_tENS5_IJlSC_lEEESI_SJ_NS4_8TiledMMAINS4_8MMA_AtomIJNS4_10MMA_TraitsINS4_19SM100_MMA_F8F6F4_SSEJSI_SI_fSF_SG_NS4_17integral_constantINS4_4UMMA5MajorELSQ_0EEESR_NSO_INSP_7ScaleInELSS_0EEEST_EEEEEENS4_6LayoutINS5_IJSC_SC_SC_EEENS5_IJNSA_ILi0EEESY_SY_EEEEENS5_IJNS4_10UnderscoreES11_S11_EEEEENS4_23SM90_TMA_LOAD_MULTICASTENS4_14ComposedLayoutINS4_7SwizzleILi2ELi4ELi3EEENS4_18smem_ptr_flag_bitsILi8EEENSW_INS5_IJNSA_ILi8EEESF_EEENS5_IJSF_SC_EEEEEEEvNS4_8identityES14_S1E_vS1F_EENS_8epilogue10collective18CollectiveEpilogueINS1H_23Sm100TmaWarpSpecializedILi2ELi2ELi32ELb0ELb0EEEJSH_NS5_IJNSW_ISF_SC_EES1M_EEESI_SJ_SI_SJ_NS1H_6fusion15FusionCallbacksIS1L_NS1O_17LinearCombinationISI_fSI_fLNS_15FloatRoundStyleE2EEESH_S1N_JEEENS4_5SM1004TMEM4LOAD26SM100_TMEM_LOAD_16dp32b32xENS4_13SM90_TMA_LOADES1E_NS4_39AutoVectorizingCopyWithAssumedAlignmentILi128EEENS4_14SM90_TMA_STOREES1E_S20_S20_EEEvvEEEEvNT_6ParamsE) ;  /* 0xffffff7c02907950 */ /* 0x000fea0003c3ffff */
.L_x_145:
[----:B------:R-:W-:-:S00]  /*81c0*/  BRA `(.L_x_145) ;  /* 0xfffffffc00fc7947 */ /* 0x000fc0000383ffff */
[----:B------:R-:W-:-:S00]  /*81d0*/  NOP ;  /* 0x0000000000007918 */ /* 0x000fc00000000000 */
        /* <DEDUP_REMOVED lines=10> */
.L_x_146:


//--------------------- .nv.global.init           --------------------------
	.section	.nv.global.init,"aw",@progbits
.nv.global.init:
	.type		$str$27,@object
	.size		$str$27,($str$28 - $str$27)
$str$27:
        /*0000*/ 	.byte	0x28, 0x61, 0x64, 0x64, 0x72, 0x65, 0x73, 0x73, 0x20, 0x26, 0x20, 0x6d, 0x61, 0x73, 0x6b, 0x29
        /*0010*/ 	.byte	0x20, 0x3d, 0x3d, 0x20, 0x30, 0x00
	.type		$str$28,@object
	.size		$str$28,($str$26 - $str$28)
$str$28:
        /*0016*/ 	.byte	0x2f, 0x74, 0x6d, 0x70, 0x2f, 0x63, 0x75, 0x74, 0x6c, 0x61, 0x73, 0x73, 0x5f, 0x73, 0x77, 0x65
        /*0026*/ 	.byte	0x65, 0x70, 0x5f, 0x73, 0x72, 0x63, 0x2f, 0x69, 0x6e, 0x63, 0x6c, 0x75, 0x64, 0x65, 0x2f, 0x63
        /*0036*/ 	.byte	0x75, 0x74, 0x65, 0x2f, 0x70, 0x6f, 0x69, 0x6e, 0x74, 0x65, 0x72, 0x5f, 0x66, 0x6c, 0x61, 0x67
        /*0046*/ 	.byte	0x67, 0x65, 0x64, 0x2e, 0x68, 0x70, 0x70, 0x00
	.type		$str$26,@object
	.size		$str$26,($str$25 - $str$26)
$str$26:
        /*004e*/ 	.byte	0x2f, 0x74, 0x6d, 0x70, 0x2f, 0x63, 0x75, 0x74, 0x6c, 0x61, 0x73, 0x73, 0x5f, 0x73, 0x77, 0x65
        /*005e*/ 	.byte	0x65, 0x70, 0x5f, 0x73, 0x72, 0x63, 0x2f, 0x69, 0x6e, 0x63, 0x6c, 0x75, 0x64, 0x65, 0x2f, 0x63
        /*006e*/ 	.byte	0x75, 0x74, 0x65, 0x2f, 0x61, 0x74, 0x6f, 0x6d, 0x2f, 0x63, 0x6f, 0x70, 0x79, 0x5f, 0x74, 0x72
        /*007e*/ 	.byte	0x61, 0x69, 0x74, 0x73, 0x5f, 0x73, 0x6d, 0x31, 0x30, 0x30, 0x2e, 0x68, 0x70, 0x70, 0x00
	.type		$str$25,@object
	.size		$str$25,(__unnamed_1 - $str$25)
$str$25:
        /*008d*/ 	.byte	0x28, 0x28, 0x75, 0x69, 0x6e, 0x74, 0x33, 0x32, 0x5f, 0x74, 0x28, 0x74, 0x68, 0x72, 0x65, 0x61
        /*009d*/ 	.byte	0x64, 0x49, 0x64, 0x78, 0x2e, 0x78, 0x29, 0x20, 0x2f, 0x20, 0x33, 0x32, 0x29, 0x20, 0x25, 0x20
        /*00ad*/ 	.byte	0x34, 0x29, 0x20, 0x3d, 0x3d, 0x20, 0x28, 0x28, 0x28, 0x74, 0x6d, 0x65, 0x6d, 0x5f, 0x61, 0x64
        /*00bd*/ 	.byte	0x64, 0x72, 0x20, 0x3e, 0x3e, 0x20, 0x31, 0x36, 0x29, 0x20, 0x2f, 0x20, 0x33, 0x32, 0x29, 0x20
        /*00cd*/ 	.byte	0x25, 0x20, 0x34, 0x29, 0x00
	.type		__unnamed_1,@object
	.size		__unnamed_1,(__unnamed_2 - __unnamed_1)
__unnamed_1:
        /*00d2*/ 	.byte	0x61, 0x75, 0x74, 0x6f, 0x20, 0x63, 0x75, 0x74, 0x65, 0x3a, 0x3a, 0x61, 0x73, 0x5f, 0x70, 0x6f
        /* <DEDUP_REMOVED lines=24> */
        /*0262*/ 	.byte	0x3c, 0x34, 0x30, 0x39, 0x36, 0x3e, 0x3e, 0x3e, 0x3e, 0x5d, 0x00
	.type		__unnamed_2,@object
	.size		__unnamed_2,(.L_2 - __unnamed_2)
__unnamed_2:
        /* <DEDUP_REMOVED lines=40> */
        /*04ed*/ 	.byte	0x74, 0x65, 0x3a, 0x3a, 0x43, 0x3c, 0x30, 0x3e, 0x3e, 0x3e, 0x3e, 0x5d, 0x00
.L_2:


//--------------------- .nv.shared._ZN7cutlass13device_kernelINS_4gemm6kernel13GemmUniversalIN4cute5tupleIJiiiiEEENS1_10collective13CollectiveMmaINS1_35MainloopSm100TmaUmmaWarpSpecializedILi3ELi2ELi4ENS5_IJNS4_1CILi2EEESB_NSA_ILi1EEEEEEEENS5_IJNSA_ILi64EEENSA_ILi128EEESF_EEENS_12float_e4m3_tENS5_IJlSC_lEEESI_SJ_NS4_8TiledMMAINS4_8MMA_AtomIJNS4_10MMA_TraitsINS4_19SM100_MMA_F8F6F4_SSEJSI_SI_fSF_SG_NS4_17integral_constantINS4_4UMMA5MajorELSQ_0EEESR_NSO_INSP_7ScaleInELSS_0EEEST_EEEEEENS4_6LayoutINS5_IJSC_SC_SC_EEENS5_IJNSA_ILi0EEESY_SY_EEEEENS5_IJNS4_10UnderscoreES11_S11_EEEEENS4_23SM90_TMA_LOAD_MULTICASTENS4_14ComposedLayoutINS4_7SwizzleILi2ELi4ELi3EEENS4_18smem_ptr_flag_bitsILi8EEENSW_INS5_IJNSA_ILi8EEESF_EEENS5_IJSF_SC_EEEEEEEvNS4_8identityES14_S1E_vS1F_EENS_8epilogue10collective18CollectiveEpilogueINS1H_23Sm100TmaWarpSpecializedILi2ELi2ELi32ELb0ELb0EEEJSH_NS5_IJNSW_ISF_SC_EES1M_EEESI_SJ_SI_SJ_NS1H_6fusion15FusionCallbacksIS1L_NS1O_17LinearCombinationISI_fSI_fLNS_15FloatRoundStyleE2EEESH_S1N_JEEENS4_5SM1004TMEM4LOAD26SM100_TMEM_LOAD_16dp32b32xENS4_13SM90_TMA_LOADES1E_NS4_39AutoVectorizingCopyWithAssumedAlignmentILi128EEENS4_14SM90_TMA_STOREES1E_S20_S20_EEEvvEEEEvNT_6ParamsE --------------------------
	.section	.nv.shared._ZN7cutlass13device_kernelINS_4gemm6kernel13GemmUniversalIN4cute5tupleIJiiiiEEENS1_10collective13CollectiveMmaINS1_35MainloopSm100TmaUmmaWarpSpecializedILi3ELi2ELi4ENS5_IJNS4_1CILi2EEESB_NSA_ILi1EEEEEEEENS5_IJNSA_ILi64EEENSA_ILi128EEESF_EEENS_12float_e4m3_tENS5_IJlSC_lEEESI_SJ_NS4_8TiledMMAINS4_8MMA_AtomIJNS4_10MMA_TraitsINS4_19SM100_MMA_F8F6F4_SSEJSI_SI_fSF_SG_NS4_17integral_constantINS4_4UMMA5MajorELSQ_0EEESR_NSO_INSP_7ScaleInELSS_0EEEST_EEEEEENS4_6LayoutINS5_IJSC_SC_SC_EEENS5_IJNSA_ILi0EEESY_SY_EEEEENS5_IJNS4_10UnderscoreES11_S11_EEEEENS4_23SM90_TMA_LOAD_MULTICASTENS4_14ComposedLayoutINS4_7SwizzleILi2ELi4ELi3EEENS4_18smem_ptr_flag_bitsILi8EEENSW_INS5_IJNSA_ILi8EEESF_EEENS5_IJSF_SC_EEEEEEEvNS4_8identityES14_S1E_vS1F_EENS_8epilogue10collective18CollectiveEpilogueINS1H_23Sm100TmaWarpSpecializedILi2ELi2ELi32ELb0ELb0EEEJSH_NS5_IJNSW_ISF_SC_EES1M_EEESI_SJ_SI_SJ_NS1H_6fusion15FusionCallbacksIS1L_NS1O_17LinearCombinationISI_fSI_fLNS_15FloatRoundStyleE2EEESH_S1N_JEEENS4_5SM1004TMEM4LOAD26SM100_TMEM_LOAD_16dp32b32xENS4_13SM90_TMA_LOADES1E_NS4_39AutoVectorizingCopyWithAssumedAlignmentILi128EEENS4_14SM90_TMA_STOREES1E_S20_S20_EEEvvEEEEvNT_6ParamsE,"aw",@nobits
	.sectionflags	@""
	.align	16
	.zero		1024


//--------------------- .nv.shared.reserved.0     --------------------------
	.section	.nv.shared.reserved.0,"aw",@nobits
	.weak		__nv_reservedSMEM_offset_0_alias
	.size		__nv_reservedSMEM_offset_0_alias, 0, 64
	.other		__nv_reservedSMEM_offset_0_alias,@"STO_CUDA_RESERVED_SHARED STV_DEFAULT"
__nv_reservedSMEM_offset_0_alias:
	.zero		0
.nv.shared.reserved.0:
	.zero		64
	.weak		__nv_reservedSMEM_tcgen05_partition
	.type		__nv_reservedSMEM_tcgen05_partition,@object
	.size		__nv_reservedSMEM_tcgen05_partition,(.L_0 - __nv_reservedSMEM_tcgen05_partition)
__nv_reservedSMEM_tcgen05_partition:
	.zero		32
.L_0:


//--------------------- .nv.global                --------------------------
	.section	.nv.global,"aw",@nobits
.nv.global:
	.type		_ZN39_INTERNAL_05eed297_4_k_cu_f697f5b7_84434cute1_E,@object
	.size		_ZN39_INTERNAL_05eed297_4_k_cu_f697f5b7_84434cute1_E,(_ZN39_INTERNAL_05eed297_4_k_cu_f697f5b7_84434cuda3std3__45__cpo6cbeginE - _ZN39_INTERNAL_05eed297_4_k_cu_f697f5b7_84434cute1_E)
_ZN39_INTERNAL_05eed297_4_k_cu_f697f5b7_84434cute1_E:
	.zero		1
	.type		_ZN39_INTERNAL_05eed297_4_k_cu_f697f5b7_84434cuda3std3__45__cpo6cbeginE,@object
	.size		_ZN39_INTERNAL_05eed297_4_k_cu_f697f5b7_84434cuda3std3__45__cpo6cbeginE,(_ZN39_INTERNAL_05eed297_4_k_cu_f697f5b7_84434cuda3std3__48in_placeE - _ZN39_INTERNAL_05eed297_4_k_cu_f697f5b7_84434cuda3std3__45__cpo6cbeginE)
_ZN39_INTERNAL_05eed297_4_k_cu_f697f5b7_84434cuda3std3__45__cpo6cbeginE:
	.zero		1
	.type		_ZN39_INTERNAL_05eed297_4_k_cu_f697f5b7_84434cuda3std3__48in_placeE,@object
	.size		_ZN39_INTERNAL_05eed297_4_k_cu_f697f5b7_84434cuda3std3__48in_placeE,(_ZN39_INTERNAL_05eed297_4_k_cu_f697f5b7_84434cuda3std6ranges3__45__cpo9iter_moveE - _ZN39_INTERNAL_05eed297_4_k_cu_f697f5b7_84434cuda3std3__48in_placeE)
_ZN39_INTERNAL_05eed297_4_k_cu_f697f5b7_84434cuda3std3__48in_placeE:
	.zero		1
	.type		_ZN39_INTERNAL_05eed297_4_k_cu_f697f5b7_84434cuda3std6ranges3__45__cpo9iter_moveE,@object
	.size		_ZN39_INTERNAL_05eed297_4_k_cu_f697f5b7_84434cuda3std6ranges3__45__cpo9iter_moveE,(_ZN39_INTERNAL_05eed297_4_k_cu_f697f5b7_84434cuda3std3__45__cpo5beginE - _ZN39_INTERNAL_05eed297_4_k_cu_f697f5b7_84434cuda3std6ranges3__45__cpo9iter_moveE)
_ZN39_INTERNAL_05eed297_4_k_cu_f697f5b7_84434cuda3std6ranges3__45__cpo9iter_moveE:
	.zero		1
	.type		_ZN39_INTERNAL_05eed297_4_k_cu_f697f5b7_84434cuda3std3__45__cpo5beginE,@object
	.size		_ZN39_INTERNAL_05eed297_4_k_cu_f697f5b7_84434cuda3std3__45__cpo5beginE,(_ZN39_INTERNAL_05eed297_4_k_cu_f697f5b7_84434cuda3std3__441_GLOBAL__N__05eed297_4_k_cu_f697f5b7_84436ignoreE - _ZN39_INTERNAL_05eed297_4_k_cu_f697f5b7_84434cuda3std3__45__cpo5beginE)
_ZN39_INTERNAL_05eed297_4_k_cu_f697f5b7_84434cuda3std3__45__cpo5beginE:
	.zero		1
	.type		_ZN39_INTERNAL_05eed297_4_k_cu_f697f5b7_84434cuda3std3__441_GLOBAL__N__05eed297_4_k_cu_f697f5b7_84436ignoreE,@object
	.size		_ZN39_INTERNAL_05eed297_4_k_cu_f697f5b7_84434cuda3std3__441_GLOBAL__N__05eed297_4_k_cu_f697f5b7_84436ignoreE,(_ZN39_INTERNAL_05eed297_4_k_cu_f697f5b7_84434cute7productE - _ZN39_INTERNAL_05eed297_4_k_cu_f697f5b7_84434cuda3std3__441_GLOBAL__N__05eed297_4_k_cu_f697f5b7_84436ignoreE)
_ZN39_INTERNAL_05eed297_4_k_cu_f697f5b7_84434cuda3std3__441_GLOBAL__N__05eed297_4_k_cu_f697f5b7_84436ignoreE:
	.zero		1
	.type		_ZN39_INTERNAL_05eed297_4_k_cu_f697f5b7_84434cute7productE,@object
	.size		_ZN39_INTERNAL_05eed297_4_k_cu_f697f5b7_84434cute7productE,(_ZN39_INTERNAL_05eed297_4_k_cu_f697f5b7_84434cuda3std3__45__cpo3endE - _ZN39_INTERNAL_05eed297_4_k_cu_f697f5b7_84434cute7productE)
_ZN39_INTERNAL_05eed297_4_k_cu_f697f5b7_84434cute7productE:
	.zero		1
	.type		_ZN39_INTERNAL_05eed297_4_k_cu_f697f5b7_84434cuda3std3__45__cpo3endE,@object
	.size		_ZN39_INTERNAL_05eed297_4_k_cu_f697f5b7_84434cuda3std3__45__cpo3endE,(_ZN39_INTERNAL_05eed297_4_k_cu_f697f5b7_84434cuda3std3__419piecewise_constructE - _ZN39_INTERNAL_05eed297_4_k_cu_f697f5b7_84434cuda3std3__45__cpo3endE)
_ZN39_INTERNAL_05eed297_4_k_cu_f697f5b7_84434cuda3std3__45__cpo3endE:
	.zero		1
	.type		_ZN39_INTERNAL_05eed297_4_k_cu_f697f5b7_84434cuda3std3__419piecewise_constructE,@object
	.size		_ZN39_INTERNAL_05eed297_4_k_cu_f697f5b7_84434cuda3std3__419piecewise_constructE,(_ZN39_INTERNAL_05eed297_4_k_cu_f697f5b7_84434cuda3std3__45__cpo4cendE - _ZN39_INTERNAL_05eed297_4_k_cu_f697f5b7_84434cuda3std3__419piecewise_constructE)
_ZN39_INTERNAL_05eed297_4_k_cu_f697f5b7_84434cuda3std3__419piecewise_constructE:
	.zero		1
	.type		_ZN39_INTERNAL_05eed297_4_k_cu_f697f5b7_84434cuda3std3__45__cpo4cendE,@object
	.size		_ZN39_INTERNAL_05eed297_4_k_cu_f697f5b7_84434cuda3std3__45__cpo4cendE,(_ZN39_INTERNAL_05eed297_4_k_cu_f697f5b7_84434cuda3std6ranges3__45__cpo4swapE - _ZN39_INTERNAL_05eed297_4_k_cu_f697f5b7_84434cuda3std3__45__cpo4cendE)
_ZN39_INTERNAL_05eed297_4_k_cu_f697f5b7_84434cuda3std3__45__cpo4cendE:
	.zero		1
	.type		_ZN39_INTERNAL_05eed297_4_k_cu_f697f5b7_84434cuda3std6ranges3__45__cpo4swapE,@object
	.size		_ZN39_INTERNAL_05eed297_4_k_cu_f697f5b7_84434cuda3std6ranges3__45__cpo4swapE,(.L_10 - _ZN39_INTERNAL_05eed297_4_k_cu_f697f5b7_84434cuda3std6ranges3__45__cpo4swapE)
_ZN39_INTERNAL_05eed297_4_k_cu_f697f5b7_84434cuda3std6ranges3__45__cpo4swapE:
	.zero		1
.L_10:


//--------------------- .nv.constant0._ZN7cutlass13device_kernelINS_4gemm6kernel13GemmUniversalIN4cute5tupleIJiiiiEEENS1_10collective13CollectiveMmaINS1_35MainloopSm100TmaUmmaWarpSpecializedILi3ELi2ELi4ENS5_IJNS4_1CILi2EEESB_NSA_ILi1EEEEEEEENS5_IJNSA_ILi64EEENSA_ILi128EEESF_EEENS_12float_e4m3_tENS5_IJlSC_lEEESI_SJ_NS4_8TiledMMAINS4_8MMA_AtomIJNS4_10MMA_TraitsINS4_19SM100_MMA_F8F6F4_SSEJSI_SI_fSF_SG_NS4_17integral_constantINS4_4UMMA5MajorELSQ_0EEESR_NSO_INSP_7ScaleInELSS_0EEEST_EEEEEENS4_6LayoutINS5_IJSC_SC_SC_EEENS5_IJNSA_ILi0EEESY_SY_EEEEENS5_IJNS4_10UnderscoreES11_S11_EEEEENS4_23SM90_TMA_LOAD_MULTICASTENS4_14ComposedLayoutINS4_7SwizzleILi2ELi4ELi3EEENS4_18smem_ptr_flag_bitsILi8EEENSW_INS5_IJNSA_ILi8EEESF_EEENS5_IJSF_SC_EEEEEEEvNS4_8identityES14_S1E_vS1F_EENS_8epilogue10collective18CollectiveEpilogueINS1H_23Sm100TmaWarpSpecializedILi2ELi2ELi32ELb0ELb0EEEJSH_NS5_IJNSW_ISF_SC_EES1M_EEESI_SJ_SI_SJ_NS1H_6fusion15FusionCallbacksIS1L_NS1O_17LinearCombinationISI_fSI_fLNS_15FloatRoundStyleE2EEESH_S1N_JEEENS4_5SM1004TMEM4LOAD26SM100_TMEM_LOAD_16dp32b32xENS4_13SM90_TMA_LOADES1E_NS4_39AutoVectorizingCopyWithAssumedAlignmentILi128EEENS4_14SM90_TMA_STOREES1E_S20_S20_EEEvvEEEEvNT_6ParamsE --------------------------
	.section	.nv.constant0._ZN7cutlass13device_kernelINS_4gemm6kernel13GemmUniversalIN4cute5tupleIJiiiiEEENS1_10collective13CollectiveMmaINS1_35MainloopSm100TmaUmmaWarpSpecializedILi3ELi2ELi4ENS5_IJNS4_1CILi2EEESB_NSA_ILi1EEEEEEEENS5_IJNSA_ILi64EEENSA_ILi128EEESF_EEENS_12float_e4m3_tENS5_IJlSC_lEEESI_SJ_NS4_8TiledMMAINS4_8MMA_AtomIJNS4_10MMA_TraitsINS4_19SM100_MMA_F8F6F4_SSEJSI_SI_fSF_SG_NS4_17integral_constantINS4_4UMMA5MajorELSQ_0EEESR_NSO_INSP_7ScaleInELSS_0EEEST_EEEEEENS4_6LayoutINS5_IJSC_SC_SC_EEENS5_IJNSA_ILi0EEESY_SY_EEEEENS5_IJNS4_10UnderscoreES11_S11_EEEEENS4_23SM90_TMA_LOAD_MULTICASTENS4_14ComposedLayoutINS4_7SwizzleILi2ELi4ELi3EEENS4_18smem_ptr_flag_bitsILi8EEENSW_INS5_IJNSA_ILi8EEESF_EEENS5_IJSF_SC_EEEEEEEvNS4_8identityES14_S1E_vS1F_EENS_8epilogue10collective18CollectiveEpilogueINS1H_23Sm100TmaWarpSpecializedILi2ELi2ELi32ELb0ELb0EEEJSH_NS5_IJNSW_ISF_SC_EES1M_EEESI_SJ_SI_SJ_NS1H_6fusion15FusionCallbacksIS1L_NS1O_17LinearCombinationISI_fSI_fLNS_15FloatRoundStyleE2EEESH_S1N_JEEENS4_5SM1004TMEM4LOAD26SM100_TMEM_LOAD_16dp32b32xENS4_13SM90_TMA_LOADES1E_NS4_39AutoVectorizingCopyWithAssumedAlignmentILi128EEENS4_14SM90_TMA_STOREES1E_S20_S20_EEEvvEEEEvNT_6ParamsE,"a",@progbits
	.sectionflags	@""
	.align	4
.nv.constant0._ZN7cutlass13device_kernelINS_4gemm6kernel13GemmUniversalIN4cute5tupleIJiiiiEEENS1_10collective13CollectiveMmaINS1_35MainloopSm100TmaUmmaWarpSpecializedILi3ELi2ELi4ENS5_IJNS4_1CILi2EEESB_NSA_ILi1EEEEEEEENS5_IJNSA_ILi64EEENSA_ILi128EEESF_EEENS_12float_e4m3_tENS5_IJlSC_lEEESI_SJ_NS4_8TiledMMAINS4_8MMA_AtomIJNS4_10MMA_TraitsINS4_19SM100_MMA_F8F6F4_SSEJSI_SI_fSF_SG_NS4_17integral_constantINS4_4UMMA5MajorELSQ_0EEESR_NSO_INSP_7ScaleInELSS_0EEEST_EEEEEENS4_6LayoutINS5_IJSC_SC_SC_EEENS5_IJNSA_ILi0EEESY_SY_EEEEENS5_IJNS4_10UnderscoreES11_S11_EEEEENS4_23SM90_TMA_LOAD_MULTICASTENS4_14ComposedLayoutINS4_7SwizzleILi2ELi4ELi3EEENS4_18smem_ptr_flag_bitsILi8EEENSW_INS5_IJNSA_ILi8EEESF_EEENS5_IJSF_SC_EEEEEEEvNS4_8identityES14_S1E_vS1F_EENS_8epilogue10collective18CollectiveEpilogueINS1H_23Sm100TmaWarpSpecializedILi2ELi2ELi32ELb0ELb0EEEJSH_NS5_IJNSW_ISF_SC_EES1M_EEESI_SJ_SI_SJ_NS1H_6fusion15FusionCallbacksIS1L_NS1O_17LinearCombinationISI_fSI_fLNS_15FloatRoundStyleE2EEESH_S1N_JEEENS4_5SM1004TMEM4LOAD26SM100_TMEM_LOAD_16dp32b32xENS4_13SM90_TMA_LOADES1E_NS4_39AutoVectorizingCopyWithAssumedAlignmentILi128EEENS4_14SM90_TMA_STOREES1E_S20_S20_EEEvvEEEEvNT_6ParamsE:
	.zero		2944


//--------------------- SYMBOLS --------------------------

	.type		.nv.reservedSmem.offset0,@object
	.size		.nv.reservedSmem.offset0,0x4
	.type		.nv.reservedSmem.cap,@object
	.size		.nv.reservedSmem.cap,0x4
	.type		__assertfail,@function
